def gluon_tcgen05(
    a_ptr,
    b_ptr,
    c_ptr,
    M,
    N,
    K,
    stride_am,
    stride_bk,
    stride_cm,
    BLOCK_M: gl.constexpr,
    BLOCK_N: gl.constexpr,
    BLOCK_K: gl.constexpr,
    DTYPE: gl.constexpr,
    A_LAYOUT: gl.constexpr,
    B_LAYOUT: gl.constexpr,
    C_LAYOUT: gl.constexpr,
    B_SHAPE: gl.constexpr,
    TMEM_LAYOUT: gl.constexpr,
    TMEM_REG: gl.constexpr,
    TRANS_B: gl.constexpr,
    NUM_BUFFERS: gl.constexpr,
):
    a_desc = tma.make_tensor_descriptor(
        a_ptr, [M, K], [stride_am, 1], [BLOCK_M, BLOCK_K], A_LAYOUT
    )
    b_desc = tma.make_tensor_descriptor(
        b_ptr,
        [N, K] if TRANS_B else [K, N],
        [stride_bk, 1],
        B_SHAPE,
        B_LAYOUT,
    )
    c_desc = tma.make_tensor_descriptor(
        c_ptr, [M, N], [stride_cm, 1], [BLOCK_M, BLOCK_N], C_LAYOUT
    )

    a_bufs = gl.allocate_shared_memory(
        DTYPE, [NUM_BUFFERS, BLOCK_M, BLOCK_K], A_LAYOUT
    )
    b_bufs = gl.allocate_shared_memory(DTYPE, [NUM_BUFFERS] + B_SHAPE, B_LAYOUT)

    pid_m = gl.program_id(0)
    pid_n = gl.program_id(1)
    off_m = pid_m * BLOCK_M
    off_n = pid_n * BLOCK_N

    tma_bars = gl.allocate_shared_memory(
        gl.int64, [NUM_BUFFERS, 1], mbarrier.MBarrierLayout()
    )
    mma_bars = gl.allocate_shared_memory(
        gl.int64, [NUM_BUFFERS, 1], mbarrier.MBarrierLayout()
    )
    for i in gl.static_range(NUM_BUFFERS):
        mbarrier.init(tma_bars.index(i), count=1)
        mbarrier.init(mma_bars.index(i), count=1)

    acc_tmem = allocate_tensor_memory(gl.float32, [BLOCK_M, BLOCK_N], TMEM_LAYOUT)
    idx = 0
    phase = 0
    use_acc = False
    for k in range(0, K, BLOCK_K):
        a = a_bufs.index(idx)
        b = b_bufs.index(idx)
        tma_bar = tma_bars.index(idx)
        mma_bar = mma_bars.index(idx)
        mbarrier.expect(
            tma_bar, a_desc.block_type.nbytes + b_desc.block_type.nbytes
        )
        tma.async_copy_global_to_shared(a_desc, [off_m, k], tma_bar, a)
        tma.async_copy_global_to_shared(
            b_desc, [off_n, k] if TRANS_B else [k, off_n], tma_bar, b
        )
        mbarrier.wait(tma_bar, phase=phase)

        if TRANS_B:
            b = b.permute((1, 0))
        tcgen05_mma(a, b, acc_tmem, use_acc=use_acc)
        tcgen05_commit(mma_bar)
        mbarrier.wait(mma_bar, phase=phase)
        use_acc = True

        idx += 1
        if idx == NUM_BUFFERS:
            idx = 0
            phase ^= 1

    for i in gl.static_range(NUM_BUFFERS):
        mbarrier.invalidate(tma_bars.index(i))
        mbarrier.invalidate(mma_bars.index(i))

    acc = acc_tmem.load(TMEM_REG)
    c_smem = gl.allocate_shared_memory(DTYPE, [BLOCK_M, BLOCK_N], C_LAYOUT)
    c_smem.store(acc.to(DTYPE))
    fence_async_shared()
    tma.async_copy_shared_to_global(c_desc, [off_m, off_n], c_smem)
    tma.store_wait(pendings=0)

# config = {"BLOCK_K": 32, "BLOCK_M": 64, "BLOCK_N": 128, "arch": "sm_100", "dtype": "fp8e4m3", "num_buffers": 3, "num_warps": 8, "trans_b": 1}
# arch = sm_100


// ===== COMPILED SASS (sm_100a) =====

	.target	sm_100a

	.elftype	@"ET_EXEC"


//--------------------- .note.nv.tkinfo           --------------------------
	.section	.note.nv.tkinfo,"",@"SHT_NOTE"
	.sectionflags	@"SHF_NOTE_NV_TKINFO"
	.tkinfo
        /*0018*/ 	.word	0x00000081
        /*0030*/ 	.string	""
        /*0030*/ 	.string	"ptxas-blackwell"
        /*0030*/ 	.string	"Cuda compilation tools, release 12.9, V12.9.86"
        /*0030*/ 	.string	"Build cuda_12.9.r12.9/compiler.36037853_0"
        /*0030*/ 	.string	"-v  -suppress-debug-info  -lineinfo  -arch sm_100a "



//--------------------- .note.nv.cuver            --------------------------
	.section	.note.nv.cuver,"",@"SHT_NOTE"
	.sectionflags	@"SHF_NOTE_NV_CUVER"
        /*0018*/ 	.short	0x0001
        /*001a*/ 	.short	0x0064
        /*001c*/ 	.short	0x0001
        /*001e*/ 	.short	0x0000
        /*0020*/ 	.short	0x0001
        /*0022*/ 	.short	0x0000


//--------------------- .nv.info                  --------------------------
	.section	.nv.info,"",@"SHT_CUDA_INFO"
	.align	4


	//----- nvinfo : EIATTR_REGCOUNT
	.align		4
        /*0000*/ 	.byte	0x04, 0x2f
        /*0002*/ 	.short	(.L_4 - .L_3)
	.align		4
.L_3:
        /*0004*/ 	.word	index@(gluon_tcgen05)
        /*0008*/ 	.word	0x00000027


	//----- nvinfo : EIATTR_FRAME_SIZE
	.align		4
.L_4:
        /*000c*/ 	.byte	0x04, 0x11
        /*000e*/ 	.short	(.L_6 - .L_5)
	.align		4
.L_5:
        /*0010*/ 	.word	index@($__internal_2_$__cuda_sm10x_tcgen05_guardrail_trap_unallocated_columns_being_dealloced)
        /*0014*/ 	.word	0x00000000


	//----- nvinfo : EIATTR_FRAME_SIZE
	.align		4
.L_6:
        /*0018*/ 	.byte	0x04, 0x11
        /*001a*/ 	.short	(.L_8 - .L_7)
	.align		4
.L_7:
        /*001c*/ 	.word	index@($__internal_1_$__cuda_sm10x_tcgen05_guardrail_trap_phase_invalid_during_alloc)
        /*0020*/ 	.word	0x00000000


	//----- nvinfo : EIATTR_FRAME_SIZE
	.align		4
.L_8:
        /*0024*/ 	.byte	0x04, 0x11
        /*0026*/ 	.short	(.L_10 - .L_9)
	.align		4
.L_9:
        /*0028*/ 	.word	index@($__internal_0_$__cuda_sm10x_tcgen05_guardrail_trap_col_being_dealloced_not_returned_by_alloc)
        /*002c*/ 	.word	0x00000000


	//----- nvinfo : EIATTR_FRAME_SIZE
	.align		4
.L_10:
        /*0030*/ 	.byte	0x04, 0x11
        /*0032*/ 	.short	(.L_12 - .L_11)
	.align		4
.L_11:
        /*0034*/ 	.word	index@(gluon_tcgen05)
        /*0038*/ 	.word	0x00000000


	//----- nvinfo : EIATTR_MIN_STACK_SIZE
	.align		4
.L_12:
        /*003c*/ 	.byte	0x04, 0x12
        /*003e*/ 	.short	(.L_14 - .L_13)
	.align		4
.L_13:
        /*0040*/ 	.word	index@(gluon_tcgen05)
        /*0044*/ 	.word	0x00000000
.L_14:


//--------------------- .nv.info.gluon_tcgen05    --------------------------
	.section	.nv.info.gluon_tcgen05,"",@"SHT_CUDA_INFO"
	.sectionflags	@""
	.align	4


	//----- nvinfo : EIATTR_CUDA_API_VERSION
	.align		4
        /*0000*/ 	.byte	0x04, 0x37
        /*0002*/ 	.short	(.L_16 - .L_15)
.L_15:
        /*0004*/ 	.word	0x00000081


	//----- nvinfo : EIATTR_KPARAM_INFO
	.align		4
.L_16:
        /*0008*/ 	.byte	0x04, 0x17
        /*000a*/ 	.short	(.L_18 - .L_17)
.L_17:
        /*000c*/ 	.word	0x00000000
        /*0010*/ 	.short	0x000a
        /*0012*/ 	.short	0x0048
        /*0014*/ 	.byte	0x00, 0xf4, 0x21, 0x00


	//----- nvinfo : EIATTR_KPARAM_INFO
	.align		4
.L_18:
        /*0018*/ 	.byte	0x04, 0x17
        /*001a*/ 	.short	(.L_20 - .L_19)
.L_19:
        /*001c*/ 	.word	0x00000000
        /*0020*/ 	.short	0x0009
        /*0022*/ 	.short	0x0040
        /*0024*/ 	.byte	0x00, 0xf4, 0x21, 0x00


	//----- nvinfo : EIATTR_KPARAM_INFO
	.align		4
.L_20:
        /*0028*/ 	.byte	0x04, 0x17
        /*002a*/ 	.short	(.L_22 - .L_21)
.L_21:
        /*002c*/ 	.word	0x00000000
        /*0030*/ 	.short	0x0008
        /*0032*/ 	.short	0x0038
        /*0034*/ 	.byte	0x00, 0xf0, 0x21, 0x00


	//----- nvinfo : EIATTR_KPARAM_INFO
	.align		4
.L_22:
        /*0038*/ 	.byte	0x04, 0x17
        /*003a*/ 	.short	(.L_24 - .L_23)
.L_23:
        /*003c*/ 	.word	0x00000000
        /*0040*/ 	.short	0x0007
        /*0042*/ 	.short	0x0030
        /*0044*/ 	.byte	0x00, 0xf0, 0x21, 0x00


	//----- nvinfo : EIATTR_KPARAM_INFO
	.align		4
.L_24:
        /*0048*/ 	.byte	0x04, 0x17
        /*004a*/ 	.short	(.L_26 - .L_25)
.L_25:
        /*004c*/ 	.word	0x00000000
        /*0050*/ 	.short	0x0006
        /*0052*/ 	.short	0x0028
        /*0054*/ 	.byte	0x00, 0xf0, 0x21, 0x00


	//----- nvinfo : EIATTR_KPARAM_INFO
	.align		4
.L_26:
        /*0058*/ 	.byte	0x04, 0x17
        /*005a*/ 	.short	(.L_28 - .L_27)
.L_27:
        /*005c*/ 	.word	0x00000000
        /*0060*/ 	.short	0x0005
        /*0062*/ 	.short	0x0020
        /*0064*/ 	.byte	0x00, 0xf0, 0x11, 0x00


	//----- nvinfo : EIATTR_KPARAM_INFO
	.align		4
.L_28:
        /*0068*/ 	.byte	0x04, 0x17
        /*006a*/ 	.short	(.L_30 - .L_29)
.L_29:
        /*006c*/ 	.word	0x00000000
        /*0070*/ 	.short	0x0004
        /*0072*/ 	.short	0x001c
        /*0074*/ 	.byte	0x00, 0xf0, 0x11, 0x00


	//----- nvinfo : EIATTR_KPARAM_INFO
	.align		4
.L_30:
        /*0078*/ 	.byte	0x04, 0x17
        /*007a*/ 	.short	(.L_32 - .L_31)
.L_31:
        /*007c*/ 	.word	0x00000000
        /*0080*/ 	.short	0x0003
        /*0082*/ 	.short	0x0018
        /*0084*/ 	.byte	0x00, 0xf0, 0x11, 0x00


	//----- nvinfo : EIATTR_KPARAM_INFO
	.align		4
.L_32:
        /*0088*/ 	.byte	0x04, 0x17
        /*008a*/ 	.short	(.L_34 - .L_33)
.L_33:
        /*008c*/ 	.word	0x00000000
        /*0090*/ 	.short	0x0002
        /*0092*/ 	.short	0x0010
        /*0094*/ 	.byte	0x00, 0xf4, 0x21, 0x00


	//----- nvinfo : EIATTR_KPARAM_INFO
	.align		4
.L_34:
        /*0098*/ 	.byte	0x04, 0x17
        /*009a*/ 	.short	(.L_36 - .L_35)
.L_35:
        /*009c*/ 	.word	0x00000000
        /*00a0*/ 	.short	0x0001
        /*00a2*/ 	.short	0x0008
        /*00a4*/ 	.byte	0x00, 0xf4, 0x21, 0x00


	//----- nvinfo : EIATTR_KPARAM_INFO
	.align		4
.L_36:
        /*00a8*/ 	.byte	0x04, 0x17
        /*00aa*/ 	.short	(.L_38 - .L_37)
.L_37:
        /*00ac*/ 	.word	0x00000000
        /*00b0*/ 	.short	0x0000
        /*00b2*/ 	.short	0x0000
        /*00b4*/ 	.byte	0x00, 0xf4, 0x21, 0x00


	//----- nvinfo : EIATTR_AT_ENTRY_FRAGMENTS
	.align		4
.L_38:
        /*00b8*/ 	.byte	0x04, 0x4f
        /*00ba*/ 	.short	(.L_40 - .L_39)


	//   ....[0]....
.L_39:
        /*00bc*/ 	.word	0x00000004


	//----- nvinfo : EIATTR_RESERVED_SMEM_USED
	.align		4
.L_40:
        /*00c0*/ 	.byte	0x01, 0x41
	.zero		2


	//----- nvinfo : EIATTR_SPARSE_MMA_MASK
	.align		4
        /*00c4*/ 	.byte	0x03, 0x50
        /*00c6*/ 	.short	0x0000


	//----- nvinfo : EIATTR_TCGEN05_1CTA_USED
	.align		4
        /*00c8*/ 	.byte	0x01, 0x51
	.zero		2


	//----- nvinfo : EIATTR_MAXREG_COUNT
	.align		4
        /*00cc*/ 	.byte	0x03, 0x1b
        /*00ce*/ 	.short	0x00ff


	//----- nvinfo : EIATTR_NUM_BARRIERS
	.align		4
        /*00d0*/ 	.byte	0x02, 0x4c
        /*00d2*/ 	.byte	0x01
	.zero		1


	//----- nvinfo : EIATTR_INT_WARP_WIDE_INSTR_OFFSETS
	.align		4
        /*00d4*/ 	.byte	0x04, 0x31
        /*00d6*/ 	.short	(.L_42 - .L_41)


	//   ....[0]....
.L_41:
        /*00d8*/ 	.word	0x00001670


	//   ....[1]....
        /*00dc*/ 	.word	0x00001690


	//   ....[2]....
        /*00e0*/ 	.word	0x00001710


	//   ....[3]....
        /*00e4*/ 	.word	0x000019e0


	//   ....[4]....
        /*00e8*/ 	.word	0x000019f0


	//   ....[5]....
        /*00ec*/ 	.word	0x00001a50


	//   ....[6]....
        /*00f0*/ 	.word	0x00001a60


	//   ....[7]....
        /*00f4*/ 	.word	0x00001c00


	//   ....[8]....
        /*00f8*/ 	.word	0x00001c10


	//   ....[9]....
        /*00fc*/ 	.word	0x00001d90


	//   ....[10]....
        /*0100*/ 	.word	0x00001dc0


	//   ....[11]....
        /*0104*/ 	.word	0x00001df0


	//   ....[12]....
        /*0108*/ 	.word	0x00001e10


	//   ....[13]....
        /*010c*/ 	.word	0x00001fa0


	//   ....[14]....
        /*0110*/ 	.word	0x00001fb0


	//   ....[15]....
        /*0114*/ 	.word	0x00002330


	//   ....[16]....
        /*0118*/ 	.word	0x00002340


	//   ....[17]....
        /*011c*/ 	.word	0x00002680


	//   ....[18]....
        /*0120*/ 	.word	0x000026d0


	//----- nvinfo : EIATTR_COOP_GROUP_MASK_REGIDS
	.align		4
.L_42:
        /*0124*/ 	.byte	0x04, 0x29
        /*0126*/ 	.short	(.L_44 - .L_43)


	//   ....[0]....
.L_43:
        /*0128*/ 	.word	0xffffffff


	//   ....[1]....
        /*012c*/ 	.word	0xffffffff


	//   ....[2]....
        /*0130*/ 	.word	0xffffffff


	//   ....[3]....
        /*0134*/ 	.word	0xffffffff


	//   ....[4]....
        /*0138*/ 	.word	0xffffffff


	//   ....[5]....
        /*013c*/ 	.word	0xffffffff


	//   ....[6]....
        /*0140*/ 	.word	0xffffffff


	//   ....[7]....
        /*0144*/ 	.word	0xffffffff


	//   ....[8]....
        /*0148*/ 	.word	0xffffffff


	//   ....[9]....
        /*014c*/ 	.word	0xffffffff


	//----- nvinfo : EIATTR_COOP_GROUP_INSTR_OFFSETS
	.align		4
.L_44:
        /*0150*/ 	.byte	0x04, 0x28
        /*0152*/ 	.short	(.L_46 - .L_45)


	//   ....[0]....
.L_45:
        /*0154*/ 	.word	0x00000050


	//   ....[1]....
        /*0158*/ 	.word	0x00000310


	//   ....[2]....
        /*015c*/ 	.word	0x000004f0


	//   ....[3]....
        /*0160*/ 	.word	0x00000980


	//   ....[4]....
        /*0164*/ 	.word	0x00000ac0


	//   ....[5]....
        /*0168*/ 	.word	0x00000fa0


	//   ....[6]....
        /*016c*/ 	.word	0x000010e0


	//   ....[7]....
        /*0170*/ 	.word	0x00001530


	//   ....[8]....
        /*0174*/ 	.word	0x00002510


	//   ....[9]....
        /*0178*/ 	.word	0x00002780


	//----- nvinfo : EIATTR_VRC_CTA_INIT_COUNT
	.align		4
.L_46:
        /*017c*/ 	.byte	0x02, 0x4a
        /*017e*/ 	.byte	0x80
	.zero		1


	//----- nvinfo : EIATTR_MBARRIER_INSTR_OFFSETS
	.align		4
        /*0180*/ 	.byte	0x04, 0x39
        /*0182*/ 	.short	(.L_48 - .L_47)


	//   ....[0]....
.L_47:
        /*0184*/ 	.word	0x00001730
        /*0188*/ 	.word	0x000000ff
        /*018c*/ 	.word	0x00004800
        /*0190*/ 	.short	0x0100
        /*0192*/ 	.byte	0x08
	.zero		1


	//   ....[1]....
        /*0194*/ 	.word	0x00001740
        /*0198*/ 	.word	0x000000ff
        /*019c*/ 	.word	0x00004820
        /*01a0*/ 	.short	0x0100
        /*01a2*/ 	.byte	0x08
	.zero		1


	//   ....[2]....
        /*01a4*/ 	.word	0x000017f0
        /*01a8*/ 	.word	0x000000ff
        /*01ac*/ 	.word	0x00004808
        /*01b0*/ 	.short	0x0100
        /*01b2*/ 	.byte	0x08
	.zero		1


	//   ....[3]....
        /*01b4*/ 	.word	0x00001800
        /*01b8*/ 	.word	0x000000ff
        /*01bc*/ 	.word	0x00004828
        /*01c0*/ 	.short	0x0100
        /*01c2*/ 	.byte	0x08
	.zero		1


	//   ....[4]....
        /*01c4*/ 	.word	0x00001910
        /*01c8*/ 	.word	0x000000ff
        /*01cc*/ 	.word	0x00004810
        /*01d0*/ 	.short	0x0100
        /*01d2*/ 	.byte	0x08
	.zero		1


	//   ....[5]....
        /*01d4*/ 	.word	0x00001920
        /*01d8*/ 	.word	0x000000ff
        /*01dc*/ 	.word	0x00004830
        /*01e0*/ 	.short	0x0100
        /*01e2*/ 	.byte	0x08
	.zero		1


	//   ....[6]....
        /*01e4*/ 	.word	0x00001af0
        /*01e8*/ 	.word	0x000000ff
        /*01ec*/ 	.word	0x00004800
        /*01f0*/ 	.short	0x010a
        /*01f2*/ 	.byte	0x08
	.zero		1


	//   ....[7]....
        /*01f4*/ 	.word	0x00001c60
        /*01f8*/ 	.word	0x000000ff
        /*01fc*/ 	.word	0x00004820
        /*0200*/ 	.short	0x010a
        /*0202*/ 	.byte	0x08
	.zero		1


	//   ....[8]....
        /*0204*/ 	.word	0x00001e90
        /*0208*/ 	.word	0x000000ff
        /*020c*/ 	.word	0x00004800
        /*0210*/ 	.short	0x010a
        /*0212*/ 	.byte	0x09
	.zero		1


	//   ....[9]....
        /*0214*/ 	.word	0x00001ff0
        /*0218*/ 	.word	0x000000ff
        /*021c*/ 	.word	0x00004820
        /*0220*/ 	.short	0x010a
        /*0222*/ 	.byte	0x09
	.zero		1


	//   ....[10]....
        /*0224*/ 	.word	0x000020f0
        /*0228*/ 	.word	0x000000ff
        /*022c*/ 	.word	0x00004800
        /*0230*/ 	.short	0x0108
        /*0232*/ 	.byte	0x08
	.zero		1


	//   ....[11]....
        /*0234*/ 	.word	0x00002100
        /*0238*/ 	.word	0x000000ff
        /*023c*/ 	.word	0x00004820
        /*0240*/ 	.short	0x0108
        /*0242*/ 	.byte	0x08
	.zero		1


	//   ....[12]....
        /*0244*/ 	.word	0x00002150
        /*0248*/ 	.word	0x000000ff
        /*024c*/ 	.word	0x00004808
        /*0250*/ 	.short	0x0108
        /*0252*/ 	.byte	0x08
	.zero		1


	//   ....[13]....
        /*0254*/ 	.word	0x00002160
        /*0258*/ 	.word	0x000000ff
        /*025c*/ 	.word	0x00004828
        /*0260*/ 	.short	0x0108
        /*0262*/ 	.byte	0x08
	.zero		1


	//   ....[14]....
        /*0264*/ 	.word	0x000021b0
        /*0268*/ 	.word	0x000000ff
        /*026c*/ 	.word	0x00004810
        /*0270*/ 	.short	0x0108
        /*0272*/ 	.byte	0x08
	.zero		1


	//   ....[15]....
        /*0274*/ 	.word	0x000021c0
        /*0278*/ 	.word	0x000000ff
        /*027c*/ 	.word	0x00004830
        /*0280*/ 	.short	0x0108
        /*0282*/ 	.byte	0x08
	.zero		1


	//   ....[16]....
        /*0284*/ 	.word	0x000027a0
        /*0288*/ 	.word	0x000000ff
        /*028c*/ 	.word	0x00004800
        /*0290*/ 	.short	0x010a
        /*0292*/ 	.byte	0x08
	.zero		1


	//   ....[17]....
        /*0294*/ 	.word	0x000027d0
        /*0298*/ 	.word	0x000000ff
        /*029c*/ 	.word	0x00004820
        /*02a0*/ 	.short	0x010a
        /*02a2*/ 	.byte	0x08
	.zero		1


	//   ....[18]....
        /*02a4*/ 	.word	0x00002800
        /*02a8*/ 	.word	0x000000ff
        /*02ac*/ 	.word	0x00004800
        /*02b0*/ 	.short	0x010a
        /*02b2*/ 	.byte	0x09
	.zero		1


	//   ....[19]....
        /*02b4*/ 	.word	0x00002830
        /*02b8*/ 	.word	0x000000ff
        /*02bc*/ 	.word	0x00004820
        /*02c0*/ 	.short	0x010a
        /*02c2*/ 	.byte	0x09
	.zero		1


	//----- nvinfo : EIATTR_NUM_MBARRIERS
	.align		4
.L_48:
        /*02c4*/ 	.byte	0x03, 0x38
        /*02c6*/ 	.short	0x0006


	//----- nvinfo : EIATTR_EXIT_INSTR_OFFSETS
	.align		4
        /*02c8*/ 	.byte	0x04, 0x1c
        /*02ca*/ 	.short	(.L_50 - .L_49)


	//   ....[0]....
.L_49:
        /*02cc*/ 	.word	0x00002790


	//----- nvinfo : EIATTR_REQNTID
	.align		4
.L_50:
        /*02d0*/ 	.byte	0x04, 0x10
        /*02d2*/ 	.short	(.L_52 - .L_51)
.L_51:
        /*02d4*/ 	.word	0x00000100
        /*02d8*/ 	.word	0x00000001
        /*02dc*/ 	.word	0x00000001


	//----- nvinfo : EIATTR_CRS_STACK_SIZE
	.align		4
.L_52:
        /*02e0*/ 	.byte	0x04, 0x1e
        /*02e2*/ 	.short	(.L_54 - .L_53)
.L_53:
        /*02e4*/ 	.word	0x00000000


	//----- nvinfo : EIATTR_CBANK_PARAM_SIZE
	.align		4
.L_54:
        /*02e8*/ 	.byte	0x03, 0x19
        /*02ea*/ 	.short	0x0050


	//----- nvinfo : EIATTR_PARAM_CBANK
	.align		4
        /*02ec*/ 	.byte	0x04, 0x0a
        /*02ee*/ 	.short	(.L_56 - .L_55)
	.align		4
.L_55:
        /*02f0*/ 	.word	index@(.nv.constant0.gluon_tcgen05)
        /*02f4*/ 	.short	0x0380
        /*02f6*/ 	.short	0x0050


	//----- nvinfo : EIATTR_SW_WAR
	.align		4
.L_56:
        /*02f8*/ 	.byte	0x04, 0x36
        /*02fa*/ 	.short	(.L_58 - .L_57)
.L_57:
        /*02fc*/ 	.word	0x00000008
.L_58:


//--------------------- .nv.compat                --------------------------
	.section	.nv.compat,"",@"SHT_CUDA_COMPAT_INFO"
	.align	4
        /*0000*/ 	.byte	0x02, 0x02, 0x02, 0x00, 0x02, 0x05, 0x05, 0x00, 0x02, 0x03, 0x03, 0x00, 0x02, 0x06, 0x01, 0x00


//--------------------- .nv.callgraph             --------------------------
	.section	.nv.callgraph,"",@"SHT_CUDA_CALLGRAPH"
	.align	4
	.sectionentsize	8
	.align		4
        /*0000*/ 	.word	0x00000000
	.align		4
        /*0004*/ 	.word	0xffffffff
	.align		4
        /*0008*/ 	.word	0x00000000
	.align		4
        /*000c*/ 	.word	0xfffffffe
	.align		4
        /*0010*/ 	.word	0x00000000
	.align		4
        /*0014*/ 	.word	0xfffffffd
	.align		4
        /*0018*/ 	.word	0x00000000
	.align		4
        /*001c*/ 	.word	0xfffffffc


//--------------------- .text.gluon_tcgen05       --------------------------
	.section	.text.gluon_tcgen05,"ax",@progbits
	.align	128
        .global         gluon_tcgen05
        .type           gluon_tcgen05,@function
        .size           gluon_tcgen05,(.L_x_82 - gluon_tcgen05)
        .other          gluon_tcgen05,@"STO_CUDA_ENTRY STV_DEFAULT"
gluon_tcgen05:
.text.gluon_tcgen05:
[----:B------:R-:W1:Y:S01]  /*0000*/  LDC R1, c[0x0][0x37c] ;  /* 0x0000df00ff017b82 */ /* 0x000e620000000800 */
[----:B------:R-:W2:Y:S02]  /*0010*/  S2R R0, SR_TID.X ;  /* 0x0000000000007919 */ /* 0x000ea40000002100 */
[----:B--2---:R-:W-:-:S13]  /*0020*/  ISETP.GE.U32.AND P2, PT, R0, 0x20, PT ;  /* 0x000000200000780c */ /* 0x004fda0003f46070 */
[----:B------:R-:W-:Y:S05]  /*0030*/  @P2 BRA `(.L_x_0) ;  /* 0x0000000000b82947 */ /* 0x000fea0003800000 */
[----:B------:R-:W2:Y:S01]  /*0040*/  S2UR UR6, SR_CgaCtaId ;  /* 0x00000000000679c3 */ /* 0x000ea20000008800 */
[----:B------:R-:W-:Y:S01]  /*0050*/  NOP ;  /* 0x0000000000007918 */ /* 0x000fe20000000000 */
[----:B------:R-:W-:Y:S02]  /*0060*/  UMOV UR4, 0x40 ;  /* 0x0000004000047882 */ /* 0x000fe40000000000 */
[----:B--2---:R-:W-:-:S09]  /*0070*/  ULEA UR4, UR6, UR4, 0x18 ;  /* 0x0000000406047291 */ /* 0x004fd2000f8ec0ff */
[----:B------:R-:W2:Y:S01]  /*0080*/  LDS.U8 R2, [UR4] ;  /* 0x00000004ff027984 */ /* 0x000ea20008000000 */
[----:B------:R-:W-:Y:S02]  /*0090*/  UMOV UR4, 0x400 ;  /* 0x0000040000047882 */ /* 0x000fe40000000000 */
[----:B------:R-:W-:Y:S01]  /*00a0*/  ULEA UR4, UR6, UR4, 0x18 ;  /* 0x0000000406047291 */ /* 0x000fe2000f8ec0ff */
[----:B--2---:R-:W-:-:S13]  /*00b0*/  ISETP.NE.AND P0, PT, R2, RZ, PT ;  /* 0x000000ff0200720c */ /* 0x004fda0003f05270 */
[----:B------:R-:W-:Y:S05]  /*00c0*/  @P0 BRA `(.L_x_1) ;  /* 0x00000000007c0947 */ /* 0x000fea0003800000 */
[----:B------:R-:W-:-:S13]  /*00d0*/  ELECT P0, URZ, PT ;  /* 0x0000000000ff782f */ /* 0x000fda0003800000 */
[----:B------:R-:W-:Y:S05]  /*00e0*/  @!P0 BRA `(.L_x_2) ;  /* 0x0000000000848947 */ /* 0x000fea0003800000 */
[----:B------:R-:W-:Y:S01]  /*00f0*/  UMOV UR5, 0x4 ;  /* 0x0000000400057882 */ /* 0x000fe20000000000 */
[----:B------:R-:W-:Y:S02]  /*0100*/  IMAD.MOV.U32 R5, RZ, RZ, 0x1 ;  /* 0x00000001ff057424 */ /* 0x000fe400078e00ff */
[----:B------:R-:W-:Y:S02]  /*0110*/  IMAD.MOV.U32 R3, RZ, RZ, 0xf ;  /* 0x0000000fff037424 */ /* 0x000fe400078e00ff */
[----:B------:R-:W-:Y:S04]  /*0120*/  DEPBAR.LE SB2, 0x36 ;  /* 0x0000ad800000791a */ /* 0x000fe80000000000 */
[----:B------:R-:W2:Y:S02]  /*0130*/  UTCATOMSWS.FIND_AND_SET.ALIGN UP0, UR5, UR5 ;  /* 0x00000005000575e3 */ /* 0x000ea40008000800 */
[----:B--2---:R-:W-:-:S04]  /*0140*/  PLOP3.LUT P0, PT, PT, PT, UP0, 0x80, 0x8 ;  /* 0x000000000008781c */ /* 0x004fc80003f0f008 */
[----:B------:R-:W-:-:S04]  /*0150*/  SEL R2, RZ, 0xffffffff, !P0 ;  /* 0xffffffffff027807 */ /* 0x000fc80004000000 */
[----:B------:R-:W-:Y:S01]  /*0160*/  ISETP.NE.AND P0, PT, R2, RZ, PT ;  /* 0x000000ff0200720c */ /* 0x000fe20003f05270 */
[----:B------:R-:W-:-:S12]  /*0170*/  IMAD.U32 R2, RZ, RZ, UR5 ;  /* 0x00000005ff027e24 */ /* 0x000fd8000f8e00ff */
[----:B------:R-:W-:Y:S05]  /*0180*/  @P0 BRA `(.L_x_3) ;  /* 0x0000000000240947 */ /* 0x000fea0003800000 */
.L_x_4:
[----:B------:R-:W-:Y:S05]  /*0190*/  NANOSLEEP 0x64 ;  /* 0x000000640000795d */ /* 0x000fea0003800000 */
[----:B------:R-:W-:-:S05]  /*01a0*/  UMOV UR5, 0x4 ;  /* 0x0000000400057882 */ /* 0x000fca0000000000 */
[----:B------:R-:W-:Y:S04]  /*01b0*/  DEPBAR.LE SB2, 0x36 ;  /* 0x0000ad800000791a */ /* 0x000fe80000000000 */
[----:B------:R-:W2:Y:S02]  /*01c0*/  UTCATOMSWS.FIND_AND_SET.ALIGN UP0, UR5, UR5 ;  /* 0x00000005000575e3 */ /* 0x000ea40008000800 */
[----:B--2---:R-:W-:-:S04]  /*01d0*/  PLOP3.LUT P0, PT, PT, PT, UP0, 0x80, 0x8 ;  /* 0x000000000008781c */ /* 0x004fc80003f0f008 */
[----:B------:R-:W-:-:S04]  /*01e0*/  SEL R2, RZ, 0xffffffff, !P0 ;  /* 0xffffffffff027807 */ /* 0x000fc80004000000 */
[----:B------:R-:W-:Y:S01]  /*01f0*/  ISETP.NE.AND P0, PT, R2, RZ, PT ;  /* 0x000000ff0200720c */ /* 0x000fe20003f05270 */
[----:B------:R-:W-:-:S12]  /*0200*/  IMAD.U32 R2, RZ, RZ, UR5 ;  /* 0x00000005ff027e24 */ /* 0x000fd8000f8e00ff */
[----:B------:R-:W-:Y:S05]  /*0210*/  @!P0 BRA `(.L_x_4) ;  /* 0xfffffffc00dc8947 */ /* 0x000fea000383ffff */
.L_x_3:
[C---:B------:R-:W-:Y:S01]  /*0220*/  VIADD R4, R2.reuse, 0x10 ;  /* 0x0000001002047836 */ /* 0x040fe20000000000 */
[----:B------:R-:W-:Y:S01]  /*0230*/  UMOV UR5, 0x50 ;  /* 0x0000005000057882 */ /* 0x000fe20000000000 */
[----:B------:R-:W-:Y:S01]  /*0240*/  SHF.L.U32 R3, R3, R2, RZ ;  /* 0x0000000203037219 */ /* 0x000fe200000006ff */
[----:B------:R-:W-:Y:S01]  /*0250*/  ULEA UR5, UR6, UR5, 0x18 ;  /* 0x0000000506057291 */ /* 0x000fe2000f8ec0ff */
[----:B------:R-:W-:Y:S01]  /*0260*/  IMAD.SHL.U32 R2, R2, 0x20, RZ ;  /* 0x0000002002027824 */ /* 0x000fe200078e00ff */
[----:B------:R-:W-:-:S04]  /*0270*/  SHF.L.U32 R4, R5, R4, RZ ;  /* 0x0000000405047219 */ /* 0x000fc800000006ff */
[----:B------:R-:W-:-:S05]  /*0280*/  LOP3.LUT R3, R4, R3, RZ, 0xfc, !PT ;  /* 0x0000000304037212 */ /* 0x000fca00078efcff */
[----:B------:R2:W-:Y:S04]  /*0290*/  ATOMS.OR RZ, [UR5], R3 ;  /* 0x00000003ffff798c */ /* 0x0005e8000b000005 */
[----:B------:R2:W-:Y:S01]  /*02a0*/  STS [UR4], R2 ;  /* 0x00000002ff007988 */ /* 0x0005e20008000804 */
[----:B------:R-:W-:Y:S05]  /*02b0*/  BRA `(.L_x_2) ;  /* 0x0000000000107947 */ /* 0x000fea0003800000 */
.L_x_1:
[----:B------:R-:W-:Y:S01]  /*02c0*/  IMAD.MOV.U32 R3, RZ, RZ, -0x1 ;  /* 0xffffffffff037424 */ /* 0x000fe200078e00ff */
[----:B------:R-:W-:-:S04]  /*02d0*/  MOV R2, 0x300 ;  /* 0x0000030000027802 */ /* 0x000fc80000000f00 */
[----:B------:R2:W-:Y:S03]  /*02e0*/  STS [UR4], R3 ;  /* 0x00000003ff007988 */ /* 0x0005e60008000804 */
[----:B-12---:R-:W-:Y:S05]  /*02f0*/  CALL.REL.NOINC `($__internal_1_$__cuda_sm10x_tcgen05_guardrail_trap_phase_invalid_during_alloc) ;  /* 0x0000002400647944 */ /* 0x006fea0003c00000 */
.L_x_2:
[----:B------:R-:W-:Y:S05]  /*0300*/  WARPSYNC.ALL ;  /* 0x0000000000007948 */ /* 0x000fea0003800000 */
[----:B------:R-:W-:Y:S01]  /*0310*/  NOP ;  /* 0x0000000000007918 */ /* 0x000fe20000000000 */
.L_x_0:
[----:B------:R-:W3:Y:S08]  /*0320*/  S2UR UR4, SR_CgaCtaId ;  /* 0x00000000000479c3 */ /* 0x000ef00000008800 */
[----:B------:R-:W-:Y:S01]  /*0330*/  BAR.SYNC.DEFER_BLOCKING 0x0 ;  /* 0x0000000000007b1d */ /* 0x000fe20000010000 */
[----:B------:R-:W-:-:S05]  /*0340*/  LOP3.LUT R36, R0, 0xff, RZ, 0xc0, !PT ;  /* 0x000000ff00247812 */ /* 0x000fca00078ec0ff */
[----:B------:R-:W-:Y:S02]  /*0350*/  UMOV UR8, 0x400 ;  /* 0x0000040000087882 */ /* 0x000fe40000000000 */
[----:B------:R-:W4:Y:S08]  /*0360*/  LDC R7, c[0x0][0x3a0] ;  /* 0x0000e800ff077b82 */ /* 0x000f300000000800 */
[----:B------:R-:W5:Y:S01]  /*0370*/  S2UR UR9, SR_CTAID.Y ;  /* 0x00000000000979c3 */ /* 0x000f620000002600 */
[----:B---3--:R-:W-:-:S09]  /*0380*/  ULEA UR8, UR4, UR8, 0x18 ;  /* 0x0000000804087291 */ /* 0x008fd2000f8ec0ff */
[----:B------:R-:W3:Y:S01]  /*0390*/  LDS R4, [UR8] ;  /* 0x00000008ff047984 */ /* 0x000ee20008000800 */
[----:B------:R-:W-:Y:S06]  /*03a0*/  BAR.SYNC.DEFER_BLOCKING 0x0 ;  /* 0x0000000000007b1d */ /* 0x000fec0000010000 */
[----:B------:R-:W-:Y:S05]  /*03b0*/  @P2 BRA `(.L_x_5) ;  /* 0x0000000000182947 */ /* 0x000fea0003800000 */
[----:B------:R-:W-:Y:S01]  /*03c0*/  ELECT P0, URZ, PT ;  /* 0x0000000000ff782f */ /* 0x000fe20003800000 */
[----:B--2---:R-:W-:Y:S01]  /*03d0*/  IMAD.MOV.U32 R2, RZ, RZ, 0x1 ;  /* 0x00000001ff027424 */ /* 0x004fe200078e00ff */
[----:B------:R-:W-:Y:S01]  /*03e0*/  UMOV UR5, 0x40 ;  /* 0x0000004000057882 */ /* 0x000fe20000000000 */
[----:B------:R-:W-:Y:S01]  /*03f0*/  UVIRTCOUNT.DEALLOC.SMPOOL 0x80 ;  /* 0x000000800000784c */ /* 0x000fe20000000000 */
[----:B------:R-:W-:-:S09]  /*0400*/  ULEA UR5, UR4, UR5, 0x18 ;  /* 0x0000000504057291 */ /* 0x000fd2000f8ec0ff */
[----:B------:R2:W-:Y:S03]  /*0410*/  @P0 STS.U8 [UR5], R2 ;  /* 0x00000002ff000988 */ /* 0x0005e60008000005 */
.L_x_5:
[----:B------:R-:W2:Y:S01]  /*0420*/  S2UR UR4, SR_CTAID.Z ;  /* 0x00000000000479c3 */ /* 0x000ea20000002700 */
[----:B------:R-:W5:Y:S01]  /*0430*/  LDCU UR5, c[0x0][0x370] ;  /* 0x00006e00ff0577ac */ /* 0x000f620008000800 */
[C---:B------:R-:W-:Y:S01]  /*0440*/  ISETP.GE.U32.AND P0, PT, R36.reuse, 0x20, PT ;  /* 0x000000202400780c */ /* 0x040fe20003f06070 */
[----:B----4-:R-:W-:Y:S01]  /*0450*/  VIADD R6, R7, 0xffffffff ;  /* 0xffffffff07067836 */ /* 0x010fe20000000000 */
[C---:B------:R-:W-:Y:S01]  /*0460*/  ISETP.NE.U32.AND P3, PT, R36.reuse, RZ, PT ;  /* 0x000000ff2400720c */ /* 0x040fe20003f65070 */
[----:B------:R-:W2:Y:S02]  /*0470*/  LDCU UR6, c[0x0][0x374] ;  /* 0x00006e80ff0677ac */ /* 0x000ea40008000800 */
[----:B--2---:R-:W-:Y:S01]  /*0480*/  LEA R3, R36, UR8, 0x2 ;  /* 0x0000000824037c11 */ /* 0x004fe2000f8e10ff */
[----:B------:R-:W-:Y:S01]  /*0490*/  BSSY.RECONVERGENT B0, `(.L_x_6) ;  /* 0x0000015000007945 */ /* 0x000fe20003800200 */
[----:B------:R-:W5:Y:S01]  /*04a0*/  S2UR UR7, SR_CTAID.X ;  /* 0x00000000000779c3 */ /* 0x000f620000002500 */
[----:B------:R-:W2:Y:S01]  /*04b0*/  LDCU.64 UR20, c[0x0][0x3c0] ;  /* 0x00007800ff1477ac */ /* 0x000ea20008000a00 */
[----:B---3--:R-:W-:-:S04]  /*04c0*/  R2UR UR23, R4 ;  /* 0x00000000041772ca */ /* 0x008fc800000e0000 */
[----:B------:R3:W-:Y:S02]  /*04d0*/  @!P0 STS [R3], RZ ;  /* 0x000000ff03008388 */ /* 0x0007e40000000800 */
[----:B------:R-:W4:Y:S01]  /*04e0*/  LDC R2, c[0x0][0x398] ;  /* 0x0000e600ff027b82 */ /* 0x000f220000000800 */
[----:B------:R-:W-:Y:S01]  /*04f0*/  NOP ;  /* 0x0000000000007918 */ /* 0x000fe20000000000 */
[----:B------:R3:W-:Y:S01]  /*0500*/  @!P3 STS [UR8+0x20], R6 ;  /* 0x00002006ff00b988 */ /* 0x0007e20008000808 */
[----:B-----5:R-:W-:-:S04]  /*0510*/  UIMAD UR4, UR4, UR6, UR9 ;  /* 0x00000006040472a4 */ /* 0x020fc8000f8e0209 */
[----:B------:R-:W-:-:S04]  /*0520*/  UIMAD UR4, UR4, UR5, UR7 ;  /* 0x00000005040472a4 */ /* 0x000fc8000f8e0207 */
[----:B------:R-:W-:-:S04]  /*0530*/  UIMAD UR4, UR4, 0x180, URZ ;  /* 0x00000180040478a4 */ /* 0x000fc8000f8e02ff */
[----:B--2---:R-:W-:Y:S01]  /*0540*/  UIADD3 UR24, UP0, UPT, UR4, UR20, URZ ;  /* 0x0000001404187290 */ /* 0x004fe2000ff1e0ff */
[----:B----4-:R-:W-:-:S03]  /*0550*/  VIADD R2, R2, 0xffffffff ;  /* 0xffffffff02027836 */ /* 0x010fc60000000000 */
[----:B------:R-:W-:Y:S01]  /*0560*/  ULEA.HI.X.SX32 UR25, UR4, UR21, 0x1, UP0 ;  /* 0x0000001504197291 */ /* 0x000fe200080f0eff */
[----:B---3--:R-:W-:Y:S11]  /*0570*/  @P3 BRA `(.L_x_7) ;  /* 0x0000000000183947 */ /* 0x008ff60003800000 */
[----:B------:R-:W2:Y:S01]  /*0580*/  LDS R4, [UR8+0x8] ;  /* 0x00000808ff047984 */ /* 0x000ea20008000800 */
[----:B------:R-:W3:Y:S01]  /*0590*/  LDC.64 R8, c[0x0][0x380] ;  /* 0x0000e000ff087b82 */ /* 0x000ee20000000a00 */
[----:B------:R-:W-:Y:S02]  /*05a0*/  IMAD.MOV.U32 R5, RZ, RZ, 0x70 ;  /* 0x00000070ff057424 */ /* 0x000fe400078e00ff */
[----:B---3--:R3:W-:Y:S03]  /*05b0*/  STS.64 [UR8], R8 ;  /* 0x00000008ff007988 */ /* 0x0087e60008000a08 */
[----:B--2---:R-:W-:-:S05]  /*05c0*/  LOP3.LUT R4, R4, 0x10, R5, 0xd8, !PT ;  /* 0x0000001004047812 */ /* 0x004fca00078ed805 */
[----:B------:R3:W-:Y:S02]  /*05d0*/  STS [UR8+0x8], R4 ;  /* 0x00000804ff007988 */ /* 0x0007e40008000808 */
.L_x_7:
[----:B------:R-:W-:Y:S05]  /*05e0*/  BSYNC.RECONVERGENT B0 ;  /* 0x0000000000007941 */ /* 0x000fea0003800200 */
.L_x_6:
[----:B------:R-:W-:Y:S04]  /*05f0*/  BSSY.RECONVERGENT B0, `(.L_x_8) ;  /* 0x000000a000007945 */ /* 0x000fe80003800200 */
[----:B------:R-:W-:Y:S05]  /*0600*/  @P3 BRA `(.L_x_9) ;  /* 0x0000000000203947 */ /* 0x000fea0003800000 */
[----:B---3--:R-:W2:Y:S01]  /*0610*/  LDS R4, [UR8+0x34] ;  /* 0x00003408ff047984 */ /* 0x008ea20008000800 */
[----:B------:R-:W-:Y:S02]  /*0620*/  IMAD.MOV.U32 R5, RZ, RZ, 0x1f000000 ;  /* 0x1f000000ff057424 */ /* 0x000fe400078e00ff */
[----:B------:R-:W-:Y:S01]  /*0630*/  @!P3 IMAD.MOV.U32 R8, RZ, RZ, 0x3f ;  /* 0x0000003fff08b424 */ /* 0x000fe200078e00ff */
[----:B------:R-:W3:Y:S02]  /*0640*/  @!P3 LDS R9, [UR8+0x38] ;  /* 0x00003808ff09b984 */ /* 0x000ee40008000800 */
[----:B--2---:R-:W-:Y:S02]  /*0650*/  LOP3.LUT R4, R4, 0xff000000, R5, 0xb8, !PT ;  /* 0xff00000004047812 */ /* 0x004fe400078eb805 */
[----:B---3--:R-:W-:-:S03]  /*0660*/  @!P3 LOP3.LUT R5, R9, 0xff, R8, 0xb8, !PT ;  /* 0x000000ff0905b812 */ /* 0x008fc600078eb808 */
[----:B------:R2:W-:Y:S04]  /*0670*/  STS [UR8+0x34], R4 ;  /* 0x00003404ff007988 */ /* 0x0005e80008000808 */
[----:B------:R2:W-:Y:S02]  /*0680*/  @!P3 STS [UR8+0x38], R5 ;  /* 0x00003805ff00b988 */ /* 0x0005e40008000808 */
.L_x_9:
[----:B------:R-:W-:Y:S05]  /*0690*/  BSYNC.RECONVERGENT B0 ;  /* 0x0000000000007941 */ /* 0x000fea0003800200 */
.L_x_8:
[----:B------:R-:W-:Y:S04]  /*06a0*/  BSSY.RECONVERGENT B0, `(.L_x_10) ;  /* 0x000000a000007945 */ /* 0x000fe80003800200 */
[----:B------:R-:W-:Y:S05]  /*06b0*/  @P3 BRA `(.L_x_11) ;  /* 0x0000000000203947 */ /* 0x000fea0003800000 */
[----:B--23--:R-:W2:Y:S01]  /*06c0*/  LDS R4, [UR8+0x1c] ;  /* 0x00001c08ff047984 */ /* 0x00cea20008000800 */
[----:B------:R-:W3:Y:S03]  /*06d0*/  LDC.64 R10, c[0x0][0x3a8] ;  /* 0x0000ea00ff0a7b82 */ /* 0x000ee60000000a00 */
[----:B------:R4:W-:Y:S01]  /*06e0*/  STS [UR8+0x24], R2 ;  /* 0x00002402ff007988 */ /* 0x0009e20008000808 */
[--C-:B---3--:R-:W-:Y:S02]  /*06f0*/  SHF.R.U32.HI R9, RZ, 0x4, R11.reuse ;  /* 0x00000004ff097819 */ /* 0x108fe4000001160b */
[----:B------:R-:W-:-:S05]  /*0700*/  SHF.R.U64 R5, R10, 0x4, R11 ;  /* 0x000000040a057819 */ /* 0x000fca000000120b */
[----:B------:R4:W-:Y:S01]  /*0710*/  STS [UR8+0xc], R5 ;  /* 0x00000c05ff007988 */ /* 0x0009e20008000808 */
[----:B--2---:R-:W-:-:S05]  /*0720*/  LOP3.LUT R4, R4, 0xf, R9, 0xb8, !PT ;  /* 0x0000000f04047812 */ /* 0x004fca00078eb809 */
[----:B------:R4:W-:Y:S02]  /*0730*/  STS [UR8+0x1c], R4 ;  /* 0x00001c04ff007988 */ /* 0x0009e40008000808 */
.L_x_11:
[----:B------:R-:W-:Y:S05]  /*0740*/  BSYNC.RECONVERGENT B0 ;  /* 0x0000000000007941 */ /* 0x000fea0003800200 */
.L_x_10:
[----:B------:R-:W-:Y:S04]  /*0750*/  BSSY.RECONVERGENT B1, `(.L_x_12) ;  /* 0x000001d000017945 */ /* 0x000fe80003800200 */
[----:B------:R-:W-:Y:S04]  /*0760*/  BSSY.RELIABLE B0, `(.L_x_13) ;  /* 0x0000018000007945 */ /* 0x000fe80003800100 */
[----:B------:R-:W-:Y:S05]  /*0770*/  @P3 BRA `(.L_x_14) ;  /* 0x00000000001c3947 */ /* 0x000fea0003800000 */
[----:B--234-:R-:W2:Y:S02]  /*0780*/  LDS R4, [UR8+0x34] ;  /* 0x00003408ff047984 */ /* 0x01cea40008000800 */
[----:B--2---:R-:W-:-:S05]  /*0790*/  LOP3.LUT R4, R4, 0x7, RZ, 0xb8, !PT ;  /* 0x0000000704047812 */ /* 0x004fca00078eb8ff */
[----:B------:R2:W-:Y:S01]  /*07a0*/  STS [UR8+0x34], R4 ;  /* 0x00003404ff007988 */ /* 0x0005e20008000808 */
[----:B------:R-:W-:Y:S05]  /*07b0*/  @P3 BRA `(.L_x_15) ;  /* 0x00000000001c3947 */ /* 0x000fea0003800000 */
[----:B--2---:R-:W2:Y:S02]  /*07c0*/  LDS R4, [UR8+0x34] ;  /* 0x00003408ff047984 */ /* 0x004ea40008000800 */
[----:B--2---:R-:W-:-:S05]  /*07d0*/  LOP3.LUT R4, R4, 0x38, RZ, 0xb8, !PT ;  /* 0x0000003804047812 */ /* 0x004fca00078eb8ff */
[----:B------:R5:W-:Y:S02]  /*07e0*/  STS [UR8+0x34], R4 ;  /* 0x00003404ff007988 */ /* 0x000be40008000808 */
.L_x_14:
[----:B------:R-:W-:Y:S05]  /*07f0*/  @P3 BRA `(.L_x_16) ;  /* 0x00000000001c3947 */ /* 0x000fea0003800000 */
[----:B--2345:R-:W2:Y:S02]  /*0800*/  LDS R4, [UR8+0x8] ;  /* 0x00000808ff047984 */ /* 0x03cea40008000800 */
[----:B--2---:R-:W-:-:S05]  /*0810*/  LOP3.LUT R4, R4, 0x780, RZ, 0xb8, !PT ;  /* 0x0000078004047812 */ /* 0x004fca00078eb8ff */
[----:B------:R3:W-:Y:S02]  /*0820*/  STS [UR8+0x8], R4 ;  /* 0x00000804ff007988 */ /* 0x0007e40008000808 */
.L_x_15:
[----:B------:R-:W-:Y:S05]  /*0830*/  @P3 BRA `(.L_x_17) ;  /* 0x0000000000283947 */ /* 0x000fea0003800000 */
[----:B--23--:R-:W2:Y:S02]  /*0840*/  LDS R4, [UR8+0x8] ;  /* 0x00000808ff047984 */ /* 0x00cea40008000800 */
[----:B--2---:R-:W-:-:S05]  /*0850*/  LOP3.LUT R4, R4, 0x1800, RZ, 0xb8, !PT ;  /* 0x0000180004047812 */ /* 0x004fca00078eb8ff */
[----:B------:R2:W-:Y:S02]  /*0860*/  STS [UR8+0x8], R4 ;  /* 0x00000804ff007988 */ /* 0x0005e40008000808 */
.L_x_16:
[----:B------:R-:W-:Y:S05]  /*0870*/  @P3 BREAK.RELIABLE B0 ;  /* 0x0000000000003942 */ /* 0x000fea0003800100 */
[----:B------:R-:W-:Y:S05]  /*0880*/  @P3 BRA `(.L_x_18) ;  /* 0x0000000000243947 */ /* 0x000fea0003800000 */
[----:B--2-4-:R-:W2:Y:S01]  /*0890*/  LDS R5, [UR8+0x8] ;  /* 0x00000808ff057984 */ /* 0x014ea20008000800 */
[----:B---3-5:R-:W-:-:S05]  /*08a0*/  IMAD.MOV.U32 R4, RZ, RZ, 0x6000 ;  /* 0x00006000ff047424 */ /* 0x028fca00078e00ff */
[----:B--2---:R-:W-:-:S04]  /*08b0*/  LOP3.LUT R4, R5, 0x2000, R4, 0xd8, !PT ;  /* 0x0000200005047812 */ /* 0x004fc800078ed804 */
[----:B------:R-:W-:-:S05]  /*08c0*/  LOP3.LUT R4, R4, 0x400000, RZ, 0xb8, !PT ;  /* 0x0040000004047812 */ /* 0x000fca00078eb8ff */
[----:B------:R4:W-:Y:S02]  /*08d0*/  STS [UR8+0x8], R4 ;  /* 0x00000804ff007988 */ /* 0x0009e40008000808 */
.L_x_17:
[----:B------:R-:W-:Y:S05]  /*08e0*/  BSYNC.RELIABLE B0 ;  /* 0x0000000000007941 */ /* 0x000fea0003800100 */
.L_x_13:
[----:B--234-:R-:W2:Y:S02]  /*08f0*/  @!P3 LDS R4, [UR8+0x8] ;  /* 0x00000808ff04b984 */ /* 0x01cea40008000800 */
[----:B--2---:R-:W-:-:S05]  /*0900*/  @!P3 LOP3.LUT R4, R4, 0x8000, RZ, 0xb8, !PT ;  /* 0x000080000404b812 */ /* 0x004fca00078eb8ff */
[----:B------:R2:W-:Y:S02]  /*0910*/  @!P3 STS [UR8+0x8], R4 ;  /* 0x00000804ff00b988 */ /* 0x0005e40008000808 */
.L_x_18:
[----:B------:R-:W-:Y:S05]  /*0920*/  BSYNC.RECONVERGENT B1 ;  /* 0x0000000000017941 */ /* 0x000fea0003800200 */
.L_x_12:
[----:B------:R-:W-:Y:S05]  /*0930*/  WARPSYNC.ALL ;  /* 0x0000000000007948 */ /* 0x000fea0003800000 */
[----:B------:R-:W-:Y:S01]  /*0940*/  NOP ;  /* 0x0000000000007918 */ /* 0x000fe20000000000 */
[----:B------:R-:W-:Y:S05]  /*0950*/  @P0 BRA `(.L_x_19) ;  /* 0x0000000000300947 */ /* 0x000fea0003800000 */
[----:B--2345:R-:W2:Y:S01]  /*0960*/  S2R R4, SR_LANEID ;  /* 0x0000000000047919 */ /* 0x03cea20000000000 */
[----:B------:R-:W-:Y:S05]  /*0970*/  WARPSYNC.ALL ;  /* 0x0000000000007948 */ /* 0x000fea0003800000 */
[----:B------:R-:W-:Y:S01]  /*0980*/  NOP ;  /* 0x0000000000007918 */ /* 0x000fe20000000000 */
[----:B--2---:R-:W-:-:S05]  /*0990*/  IMAD.SHL.U32 R8, R4, 0x4, RZ ;  /* 0x0000000404087824 */ /* 0x004fca00078e00ff */
[----:B------:R-:W2:Y:S01]  /*09a0*/  LDS R9, [R8+UR8] ;  /* 0x0000000808097984 */ /* 0x000ea20008000800 */
[----:B------:R-:W-:-:S05]  /*09b0*/  IADD3 R4, P1, PT, R8, UR24, RZ ;  /* 0x0000001808047c10 */ /* 0x000fca000ff3e0ff */
[----:B------:R-:W-:-:S05]  /*09c0*/  IMAD.X R5, RZ, RZ, UR25, P1 ;  /* 0x00000019ff057e24 */ /* 0x000fca00088e06ff */
[----:B--2---:R2:W3:Y:S01]  /*09d0*/  ATOMG.E.EXCH.STRONG.GPU PT, RZ, [R4], R9 ;  /* 0x0000000904ff73a8 */ /* 0x0044e200041ee100 */
[----:B------:R-:W-:-:S04]  /*09e0*/  DEPBAR {5,4,3,2,1,0} ;  /* 0x0000003f0000791a */ /* 0x000fc80000000000 */
[----:B------:R-:W4:Y:S02]  /*09f0*/  CCTL.E.C.LDCU.IV.DEEP [UR24] ;  /* 0x0000000018007540 */ /* 0x000f240009c08000 */
[----:B----4-:R2:W-:Y:S01]  /*0a00*/  UTMACCTL.IV [UR24] ;  /* 0x00000000180079b9 */ /* 0x0105e20008000000 */
[----:B------:R-:W-:Y:S01]  /*0a10*/  NOP ;  /* 0x0000000000007918 */ /* 0x000fe20000000000 */
.L_x_19:
[----:B------:R-:W-:Y:S05]  /*0a20*/  @P0 BRA `(.L_x_20) ;  /* 0x00000000000c0947 */ /* 0x000fea0003800000 */
[----:B------:R0:W-:Y:S01]  /*0a30*/  UTMACMDFLUSH ;  /* 0x00000000000079b7 */ /* 0x0001e20000000000 */
[----:B------:R-:W-:Y:S05]  /*0a40*/  @P0 BRA `(.L_x_20) ;  /* 0x0000000000040947 */ /* 0x000fea0003800000 */
[----:B------:R-:W-:-:S04]  /*0a50*/  DEPBAR.LE SB0, 0x0 ;  /* 0x000080000000791a */ /* 0x000fc80000000000 */
.L_x_20:
[----:B------:R-:W-:Y:S05]  /*0a60*/  WARPSYNC.ALL ;  /* 0x0000000000007948 */ /* 0x000fea0003800000 */
[----:B------:R-:W-:Y:S01]  /*0a70*/  NOP ;  /* 0x0000000000007918 */ /* 0x000fe20000000000 */
[----:B---3--:R-:W-:Y:S06]  /*0a80*/  BAR.SYNC.DEFER_BLOCKING 0x0 ;  /* 0x0000000000007b1d */ /* 0x008fec0000010000 */
[----:B------:R-:W-:Y:S02]  /*0a90*/  BSSY.RECONVERGENT B1, `(.L_x_21) ;  /* 0x000000b000017945 */ /* 0x000fe40003800200 */
[----:B------:R-:W-:Y:S06]  /*0aa0*/  BAR.SYNC.DEFER_BLOCKING 0x0 ;  /* 0x0000000000007b1d */ /* 0x000fec0000010000 */
[----:B------:R3:W-:Y:S01]  /*0ab0*/  @!P0 STS [R3], RZ ;  /* 0x000000ff03008388 */ /* 0x0007e20000000800 */
[----:B------:R-:W-:Y:S01]  /*0ac0*/  NOP ;  /* 0x0000000000007918 */ /* 0x000fe20000000000 */
[----:B------:R-:W-:Y:S05]  /*0ad0*/  @P3 BRA `(.L_x_22) ;  /* 0x0000000000183947 */ /* 0x000fea0003800000 */
[----:B--2-45:R-:W2:Y:S01]  /*0ae0*/  LDS R4, [UR8+0x8] ;  /* 0x00000808ff047984 */ /* 0x034ea20008000800 */
[----:B------:R-:W4:Y:S01]  /*0af0*/  LDC.64 R8, c[0x0][0x388] ;  /* 0x0000e200ff087b82 */ /* 0x000f220000000a00 */
[----:B------:R-:W-:Y:S02]  /*0b00*/  IMAD.MOV.U32 R5, RZ, RZ, 0x70 ;  /* 0x00000070ff057424 */ /* 0x000fe400078e00ff */
[----:B----4-:R4:W-:Y:S03]  /*0b10*/  STS.64 [UR8], R8 ;  /* 0x00000008ff007988 */ /* 0x0109e60008000a08 */
[----:B--2---:R-:W-:-:S05]  /*0b20*/  LOP3.LUT R4, R4, 0x10, R5, 0xd8, !PT ;  /* 0x0000001004047812 */ /* 0x004fca00078ed805 */
[----:B------:R4:W-:Y:S02]  /*0b30*/  STS [UR8+0x8], R4 ;  /* 0x00000804ff007988 */ /* 0x0009e40008000808 */
.L_x_22:
[----:B--2---:R-:W-:Y:S05]  /*0b40*/  BSYNC.RECONVERGENT B1 ;  /* 0x0000000000017941 */ /* 0x004fea0003800200 */
.L_x_21:
[----:B------:R-:W-:Y:S04]  /*0b50*/  BSSY.RECONVERGENT B2, `(.L_x_23) ;  /* 0x000000f000027945 */ /* 0x000fe80003800200 */
[----:B------:R-:W-:Y:S04]  /*0b60*/  BSSY.RELIABLE B1, `(.L_x_24) ;  /* 0x000000c000017945 */ /* 0x000fe80003800100 */
[----:B------:R-:W-:Y:S05]  /*0b70*/  @P3 BRA `(.L_x_25) ;  /* 0x0000000000283947 */ /* 0x000fea0003800000 */
[----:B----45:R-:W2:Y:S01]  /*0b80*/  LDS R4, [UR8+0x34] ;  /* 0x00003408ff047984 */ /* 0x030ea20008000800 */
[----:B------:R-:W-:Y:S01]  /*0b90*/  IMAD.MOV.U32 R5, RZ, RZ, 0x1f000000 ;  /* 0x1f000000ff057424 */ /* 0x000fe200078e00ff */
[----:B------:R-:W-:Y:S05]  /*0ba0*/  @P3 BREAK.RELIABLE B1 ;  /* 0x0000000000013942 */ /* 0x000fea0003800100 */
[----:B--2---:R-:W-:-:S05]  /*0bb0*/  LOP3.LUT R4, R4, 0xff000000, R5, 0xb8, !PT ;  /* 0xff00000004047812 */ /* 0x004fca00078eb805 */
[----:B------:R2:W-:Y:S01]  /*0bc0*/  STS [UR8+0x34], R4 ;  /* 0x00003404ff007988 */ /* 0x0005e20008000808 */
[----:B------:R-:W-:Y:S05]  /*0bd0*/  @P3 BRA `(.L_x_26) ;  /* 0x0000000000183947 */ /* 0x000fea0003800000 */
[----:B------:R-:W4:Y:S01]  /*0be0*/  LDS R5, [UR8+0x38] ;  /* 0x00003808ff057984 */ /* 0x000f220008000800 */
[----:B--2---:R-:W-:-:S05]  /*0bf0*/  IMAD.MOV.U32 R4, RZ, RZ, 0x7f ;  /* 0x0000007fff047424 */ /* 0x004fca00078e00ff */
[----:B----4-:R-:W-:-:S05]  /*0c00*/  LOP3.LUT R4, R5, 0xff, R4, 0xb8, !PT ;  /* 0x000000ff05047812 */ /* 0x010fca00078eb804 */
[----:B------:R2:W-:Y:S02]  /*0c10*/  STS [UR8+0x38], R4 ;  /* 0x00003804ff007988 */ /* 0x0005e40008000808 */
.L_x_25:
[----:B------:R-:W-:Y:S05]  /*0c20*/  BSYNC.RELIABLE B1 ;  /* 0x0000000000017941 */ /* 0x000fea0003800100 */
.L_x_24:
[----:B------:R2:W-:Y:S02]  /*0c30*/  @!P3 STS [UR8+0x20], R6 ;  /* 0x00002006ff00b988 */ /* 0x0005e40008000808 */
.L_x_26:
[----:B------:R-:W-:Y:S05]  /*0c40*/  BSYNC.RECONVERGENT B2 ;  /* 0x0000000000027941 */ /* 0x000fea0003800200 */
.L_x_23:
[----:B------:R-:W-:Y:S05]  /*0c50*/  WARPSYNC.ALL ;  /* 0x0000000000007948 */ /* 0x000fea0003800000 */
[----:B------:R-:W-:Y:S01]  /*0c60*/  NOP ;  /* 0x0000000000007918 */ /* 0x000fe20000000000 */
[----:B--2---:R-:W2:Y:S01]  /*0c70*/  LDC R6, c[0x0][0x39c] ;  /* 0x0000e700ff067b82 */ /* 0x004ea20000000800 */
[----:B------:R-:W-:Y:S01]  /*0c80*/  BSSY.RECONVERGENT B2, `(.L_x_27) ;  /* 0x000000b000027945 */ /* 0x000fe20003800200 */
[----:B--2---:R-:W-:-:S03]  /*0c90*/  VIADD R6, R6, 0xffffffff ;  /* 0xffffffff06067836 */ /* 0x004fc60000000000 */
[----:B------:R-:W-:Y:S05]  /*0ca0*/  @P3 BRA `(.L_x_28) ;  /* 0x0000000000203947 */ /* 0x000fea0003800000 */
[----:B----45:R-:W2:Y:S01]  /*0cb0*/  LDS R4, [UR8+0x1c] ;  /* 0x00001c08ff047984 */ /* 0x030ea20008000800 */
[----:B------:R-:W4:Y:S03]  /*0cc0*/  LDC.64 R10, c[0x0][0x3b0] ;  /* 0x0000ec00ff0a7b82 */ /* 0x000f260000000a00 */
[----:B------:R5:W-:Y:S01]  /*0cd0*/  STS [UR8+0x24], R6 ;  /* 0x00002406ff007988 */ /* 0x000be20008000808 */
[--C-:B----4-:R-:W-:Y:S02]  /*0ce0*/  SHF.R.U32.HI R9, RZ, 0x4, R11.reuse ;  /* 0x00000004ff097819 */ /* 0x110fe4000001160b */
[----:B------:R-:W-:-:S05]  /*0cf0*/  SHF.R.U64 R5, R10, 0x4, R11 ;  /* 0x000000040a057819 */ /* 0x000fca000000120b */
[----:B------:R5:W-:Y:S01]  /*0d00*/  STS [UR8+0xc], R5 ;  /* 0x00000c05ff007988 */ /* 0x000be20008000808 */
[----:B--2---:R-:W-:-:S05]  /*0d10*/  LOP3.LUT R4, R4, 0xf, R9, 0xb8, !PT ;  /* 0x0000000f04047812 */ /* 0x004fca00078eb809 */
[----:B------:R5:W-:Y:S02]  /*0d20*/  STS [UR8+0x1c], R4 ;  /* 0x00001c04ff007988 */ /* 0x000be40008000808 */
.L_x_28:
[----:B------:R-:W-:Y:S05]  /*0d30*/  BSYNC.RECONVERGENT B2 ;  /* 0x0000000000027941 */ /* 0x000fea0003800200 */
.L_x_27:
[----:B------:R-:W-:Y:S04]  /*0d40*/  BSSY.RECONVERGENT B3, `(.L_x_29) ;  /* 0x000001d000037945 */ /* 0x000fe80003800200 */
[----:B------:R-:W-:Y:S04]  /*0d50*/  BSSY.RELIABLE B2, `(.L_x_30) ;  /* 0x0000018000027945 */ /* 0x000fe80003800100 */
[----:B------:R-:W-:Y:S05]  /*0d60*/  @P3 BRA `(.L_x_31) ;  /* 0x00000000001c3947 */ /* 0x000fea0003800000 */
[----:B----45:R-:W2:Y:S02]  /*0d70*/  LDS R4, [UR8+0x34] ;  /* 0x00003408ff047984 */ /* 0x030ea40008000800 */
[----:B--2---:R-:W-:-:S05]  /*0d80*/  LOP3.LUT R4, R4, 0x7, RZ, 0xb8, !PT ;  /* 0x0000000704047812 */ /* 0x004fca00078eb8ff */
[----:B------:R2:W-:Y:S01]  /*0d90*/  STS [UR8+0x34], R4 ;  /* 0x00003404ff007988 */ /* 0x0005e20008000808 */
[----:B------:R-:W-:Y:S05]  /*0da0*/  @P3 BRA `(.L_x_32) ;  /* 0x00000000001c3947 */ /* 0x000fea0003800000 */
[----:B--2---:R-:W2:Y:S02]  /*0db0*/  LDS R4, [UR8+0x34] ;  /* 0x00003408ff047984 */ /* 0x004ea40008000800 */
[----:B--2---:R-:W-:-:S05]  /*0dc0*/  LOP3.LUT R4, R4, 0x38, RZ, 0xb8, !PT ;  /* 0x0000003804047812 */ /* 0x004fca00078eb8ff */
[----:B------:R2:W-:Y:S02]  /*0dd0*/  STS [UR8+0x34], R4 ;  /* 0x00003404ff007988 */ /* 0x0005e40008000808 */
.L_x_31:
[----:B------:R-:W-:Y:S05]  /*0de0*/  @P3 BRA `(.L_x_33) ;  /* 0x00000000001c3947 */ /* 0x000fea0003800000 */
[----:B--2-45:R-:W2:Y:S02]  /*0df0*/  LDS R4, [UR8+0x8] ;  /* 0x00000808ff047984 */ /* 0x034ea40008000800 */
[----:B--2---:R-:W-:-:S05]  /*0e00*/  LOP3.LUT R4, R4, 0x780, RZ, 0xb8, !PT ;  /* 0x0000078004047812 */ /* 0x004fca00078eb8ff */
[----:B------:R4:W-:Y:S02]  /*0e10*/  STS [UR8+0x8], R4 ;  /* 0x00000804ff007988 */ /* 0x0009e40008000808 */
.L_x_32:
[----:B------:R-:W-:Y:S05]  /*0e20*/  @P3 BRA `(.L_x_34) ;  /* 0x0000000000283947 */ /* 0x000fea0003800000 */
[----:B--2-4-:R-:W2:Y:S02]  /*0e30*/  LDS R4, [UR8+0x8] ;  /* 0x00000808ff047984 */ /* 0x014ea40008000800 */
[----:B--2---:R-:W-:-:S05]  /*0e40*/  LOP3.LUT R4, R4, 0x1800, RZ, 0xb8, !PT ;  /* 0x0000180004047812 */ /* 0x004fca00078eb8ff */
[----:B------:R2:W-:Y:S02]  /*0e50*/  STS [UR8+0x8], R4 ;  /* 0x00000804ff007988 */ /* 0x0005e40008000808 */
.L_x_33:
[----:B------:R-:W-:Y:S05]  /*0e60*/  @P3 BREAK.RELIABLE B2 ;  /* 0x0000000000023942 */ /* 0x000fea0003800100 */
[----:B------:R-:W-:Y:S05]  /*0e70*/  @P3 BRA `(.L_x_35) ;  /* 0x0000000000243947 */ /* 0x000fea0003800000 */
[----:B--2-45:R-:W2:Y:S01]  /*0e80*/  LDS R4, [UR8+0x8] ;  /* 0x00000808ff047984 */ /* 0x034ea20008000800 */
[----:B------:R-:W-:-:S05]  /*0e90*/  IMAD.MOV.U32 R5, RZ, RZ, 0x6000 ;  /* 0x00006000ff057424 */ /* 0x000fca00078e00ff */
[----:B--2---:R-:W-:-:S04]  /*0ea0*/  LOP3.LUT R4, R4, 0x2000, R5, 0xd8, !PT ;  /* 0x0000200004047812 */ /* 0x004fc800078ed805 */
[----:B------:R-:W-:-:S05]  /*0eb0*/  LOP3.LUT R4, R4, 0x400000, RZ, 0xb8, !PT ;  /* 0x0040000004047812 */ /* 0x000fca00078eb8ff */
[----:B------:R5:W-:Y:S02]  /*0ec0*/  STS [UR8+0x8], R4 ;  /* 0x00000804ff007988 */ /* 0x000be40008000808 */
.L_x_34:
[----:B------:R-:W-:Y:S05]  /*0ed0*/  BSYNC.RELIABLE B2 ;  /* 0x0000000000027941 */ /* 0x000fea0003800100 */
.L_x_30:
[----:B--2-45:R-:W2:Y:S02]  /*0ee0*/  @!P3 LDS R4, [UR8+0x8] ;  /* 0x00000808ff04b984 */ /* 0x034ea40008000800 */
[----:B--2---:R-:W-:-:S05]  /*0ef0*/  @!P3 LOP3.LUT R4, R4, 0x8000, RZ, 0xb8, !PT ;  /* 0x000080000404b812 */ /* 0x004fca00078eb8ff */
[----:B------:R2:W-:Y:S02]  /*0f00*/  @!P3 STS [UR8+0x8], R4 ;  /* 0x00000804ff00b988 */ /* 0x0005e40008000808 */
.L_x_35:
[----:B------:R-:W-:Y:S05]  /*0f10*/  BSYNC.RECONVERGENT B3 ;  /* 0x0000000000037941 */ /* 0x000fea0003800200 */
.L_x_29:
[----:B------:R-:W-:Y:S05]  /*0f20*/  WARPSYNC.ALL ;  /* 0x0000000000007948 */ /* 0x000fea0003800000 */
[----:B------:R-:W-:Y:S01]  /*0f30*/  NOP ;  /* 0x0000000000007918 */ /* 0x000fe20000000000 */
[----:B------:R-:W-:-:S04]  /*0f40*/  UIADD3 UR5, UPT, UPT, UR4, 0x80, URZ ;  /* 0x0000008004057890 */ /* 0x000fc8000fffe0ff */
[----:B------:R-:W-:-:S04]  /*0f50*/  UIADD3 UR26, UP0, UPT, UR5, UR20, URZ ;  /* 0x00000014051a7290 */ /* 0x000fc8000ff1e0ff */
[----:B------:R-:W-:Y:S01]  /*0f60*/  ULEA.HI.X.SX32 UR27, UR5, UR21, 0x1, UP0 ;  /* 0x00000015051b7291 */ /* 0x000fe200080f0eff */
[----:B------:R-:W-:Y:S11]  /*0f70*/  @P0 BRA `(.L_x_36) ;  /* 0x0000000000300947 */ /* 0x000ff60003800000 */
[----:B--2-45:R-:W2:Y:S01]  /*0f80*/  S2R R4, SR_LANEID ;  /* 0x0000000000047919 */ /* 0x034ea20000000000 */
[----:B------:R-:W-:Y:S05]  /*0f90*/  WARPSYNC.ALL ;  /* 0x0000000000007948 */ /* 0x000fea0003800000 */
[----:B------:R-:W-:Y:S01]  /*0fa0*/  NOP ;  /* 0x0000000000007918 */ /* 0x000fe20000000000 */
[----:B--2---:R-:W-:-:S05]  /*0fb0*/  IMAD.SHL.U32 R8, R4, 0x4, RZ ;  /* 0x0000000404087824 */ /* 0x004fca00078e00ff */
[----:B------:R-:W2:Y:S01]  /*0fc0*/  LDS R9, [R8+UR8] ;  /* 0x0000000808097984 */ /* 0x000ea20008000800 */
[----:B------:R-:W-:-:S05]  /*0fd0*/  IADD3 R4, P1, PT, R8, UR26, RZ ;  /* 0x0000001a08047c10 */ /* 0x000fca000ff3e0ff */
[----:B------:R-:W-:-:S05]  /*0fe0*/  IMAD.X R5, RZ, RZ, UR27, P1 ;  /* 0x0000001bff057e24 */ /* 0x000fca00088e06ff */
[----:B--2---:R2:W4:Y:S01]  /*0ff0*/  ATOMG.E.EXCH.STRONG.GPU PT, RZ, [R4], R9 ;  /* 0x0000000904ff73a8 */ /* 0x00452200041ee100 */
[----:B------:R-:W-:-:S04]  /*1000*/  DEPBAR {5,4,3,2,1,0} ;  /* 0x0000003f0000791a */ /* 0x000fc80000000000 */
[----:B------:R-:W5:Y:S02]  /*1010*/  CCTL.E.C.LDCU.IV.DEEP [UR26] ;  /* 0x000000001a007540 */ /* 0x000f640009c08000 */
[----:B-----5:R2:W-:Y:S01]  /*1020*/  UTMACCTL.IV [UR26] ;  /* 0x000000001a0079b9 */ /* 0x0205e20008000000 */
[----:B------:R-:W-:Y:S01]  /*1030*/  NOP ;  /* 0x0000000000007918 */ /* 0x000fe20000000000 */
.L_x_36:
[----:B------:R-:W-:Y:S05]  /*1040*/  @P0 BRA `(.L_x_37) ;  /* 0x00000000000c0947 */ /* 0x000fea0003800000 */
[----:B------:R0:W-:Y:S01]  /*1050*/  UTMACMDFLUSH ;  /* 0x00000000000079b7 */ /* 0x0001e20000000000 */
[----:B------:R-:W-:Y:S05]  /*1060*/  @P0 BRA `(.L_x_37) ;  /* 0x0000000000040947 */ /* 0x000fea0003800000 */
[----:B------:R-:W-:-:S04]  /*1070*/  DEPBAR.LE SB0, 0x0 ;  /* 0x000080000000791a */ /* 0x000fc80000000000 */
.L_x_37:
[----:B------:R-:W-:Y:S05]  /*1080*/  WARPSYNC.ALL ;  /* 0x0000000000007948 */ /* 0x000fea0003800000 */
[----:B------:R-:W-:Y:S01]  /*1090*/  NOP ;  /* 0x0000000000007918 */ /* 0x000fe20000000000 */
[----:B----4-:R-:W-:Y:S06]  /*10a0*/  BAR.SYNC.DEFER_BLOCKING 0x0 ;  /* 0x0000000000007b1d */ /* 0x010fec0000010000 */
[----:B------:R-:W-:Y:S02]  /*10b0*/  BSSY.RECONVERGENT B3, `(.L_x_38) ;  /* 0x000000b000037945 */ /* 0x000fe40003800200 */
[----:B------:R-:W-:Y:S06]  /*10c0*/  BAR.SYNC.DEFER_BLOCKING 0x0 ;  /* 0x0000000000007b1d */ /* 0x000fec0000010000 */
[----:B------:R4:W-:Y:S01]  /*10d0*/  @!P0 STS [R3], RZ ;  /* 0x000000ff03008388 */ /* 0x0009e20000000800 */
[----:B------:R-:W-:Y:S01]  /*10e0*/  NOP ;  /* 0x0000000000007918 */ /* 0x000fe20000000000 */
[----:B------:R-:W-:Y:S05]  /*10f0*/  @P3 BRA `(.L_x_39) ;  /* 0x0000000000183947 */ /* 0x000fea0003800000 */
[----:B---34-:R-:W3:Y:S01]  /*1100*/  LDS R3, [UR8+0x8] ;  /* 0x00000808ff037984 */ /* 0x018ee20008000800 */
[----:B--2---:R-:W2:Y:S01]  /*1110*/  LDC.64 R8, c[0x0][0x390] ;  /* 0x0000e400ff087b82 */ /* 0x004ea20000000a00 */
[----:B-----5:R-:W-:Y:S02]  /*1120*/  IMAD.MOV.U32 R4, RZ, RZ, 0x70 ;  /* 0x00000070ff047424 */ /* 0x020fe400078e00ff */
[----:B--2---:R2:W-:Y:S03]  /*1130*/  STS.64 [UR8], R8 ;  /* 0x00000008ff007988 */ /* 0x0045e60008000a08 */
[----:B---3--:R-:W-:-:S05]  /*1140*/  LOP3.LUT R3, R3, 0x10, R4, 0xd8, !PT ;  /* 0x0000001003037812 */ /* 0x008fca00078ed804 */
[----:B------:R2:W-:Y:S02]  /*1150*/  STS [UR8+0x8], R3 ;  /* 0x00000803ff007988 */ /* 0x0005e40008000808 */
.L_x_39:
[----:B--2---:R-:W-:Y:S05]  /*1160*/  BSYNC.RECONVERGENT B3 ;  /* 0x0000000000037941 */ /* 0x004fea0003800200 */
.L_x_38:
[----:B------:R-:W-:Y:S04]  /*1170*/  BSSY.RECONVERGENT B4, `(.L_x_40) ;  /* 0x0000033000047945 */ /* 0x000fe80003800200 */
[----:B------:R-:W-:Y:S04]  /*1180*/  BSSY.RELIABLE B3, `(.L_x_41) ;  /* 0x000002e000037945 */ /* 0x000fe80003800100 */
[----:B------:R-:W-:Y:S05]  /*1190*/  @P3 BRA `(.L_x_42) ;  /* 0x0000000000243947 */ /* 0x000fea0003800000 */
[----:B---34-:R-:W2:Y:S01]  /*11a0*/  LDS R3, [UR8+0x34] ;  /* 0x00003408ff037984 */ /* 0x018ea20008000800 */
[----:B-----5:R-:W-:-:S05]  /*11b0*/  IMAD.MOV.U32 R4, RZ, RZ, 0x7f000000 ;  /* 0x7f000000ff047424 */ /* 0x020fca00078e00ff */
[----:B--2---:R-:W-:-:S05]  /*11c0*/  LOP3.LUT R3, R3, 0xff000000, R4, 0xb8, !PT ;  /* 0xff00000003037812 */ /* 0x004fca00078eb804 */
[----:B------:R2:W-:Y:S01]  /*11d0*/  STS [UR8+0x34], R3 ;  /* 0x00003403ff007988 */ /* 0x0005e20008000808 */
[----:B------:R-:W-:Y:S05]  /*11e0*/  @P3 BRA `(.L_x_43) ;  /* 0x0000000000183947 */ /* 0x000fea0003800000 */
[----:B--2---:R-:W2:Y:S01]  /*11f0*/  LDS R3, [UR8+0x38] ;  /* 0x00003808ff037984 */ /* 0x004ea20008000800 */
[----:B------:R-:W-:-:S05]  /*1200*/  IMAD.MOV.U32 R4, RZ, RZ, 0x3f ;  /* 0x0000003fff047424 */ /* 0x000fca00078e00ff */
[----:B--2---:R-:W-:-:S05]  /*1210*/  LOP3.LUT R3, R3, 0xff, R4, 0xb8, !PT ;  /* 0x000000ff03037812 */ /* 0x004fca00078eb804 */
[----:B------:R2:W-:Y:S02]  /*1220*/  STS [UR8+0x38], R3 ;  /* 0x00003803ff007988 */ /* 0x0005e40008000808 */
.L_x_42:
[----:B------:R-:W-:Y:S05]  /*1230*/  @P3 BRA `(.L_x_44) ;  /* 0x00000000000c3947 */ /* 0x000fea0003800000 */
[----:B------:R2:W-:Y:S02]  /*1240*/  STS [UR8+0x20], R6 ;  /* 0x00002006ff007988 */ /* 0x0005e40008000808 */
.L_x_43:
[----:B------:R-:W-:Y:S05]  /*1250*/  @P3 BRA `(.L_x_45) ;  /* 0x0000000000243947 */ /* 0x000fea0003800000 */
[----:B------:R2:W-:Y:S02]  /*1260*/  STS [UR8+0x24], R2 ;  /* 0x00002402ff007988 */ /* 0x0005e40008000808 */
.L_x_44:
[----:B------:R-:W-:Y:S05]  /*1270*/  @P3 BRA `(.L_x_46) ;  /* 0x00000000002c3947 */ /* 0x000fea0003800000 */
[----:B--2---:R-:W2:Y:S01]  /*1280*/  LDS R2, [UR8+0x1c] ;  /* 0x00001c08ff027984 */ /* 0x004ea20008000800 */
[----:B------:R-:W3:Y:S02]  /*1290*/  LDC.64 R8, c[0x0][0x3b8] ;  /* 0x0000ee00ff087b82 */ /* 0x000ee40000000a00 */
[--C-:B---3-5:R-:W-:Y:S02]  /*12a0*/  SHF.R.U32.HI R5, RZ, 0x4, R9.reuse ;  /* 0x00000004ff057819 */ /* 0x128fe40000011609 */
[----:B----4-:R-:W-:-:S05]  /*12b0*/  SHF.R.U64 R3, R8, 0x4, R9 ;  /* 0x0000000408037819 */ /* 0x010fca0000001209 */
[----:B------:R3:W-:Y:S01]  /*12c0*/  STS [UR8+0xc], R3 ;  /* 0x00000c03ff007988 */ /* 0x0007e20008000808 */
[----:B--2---:R-:W-:-:S05]  /*12d0*/  LOP3.LUT R2, R2, 0xf, R5, 0xb8, !PT ;  /* 0x0000000f02027812 */ /* 0x004fca00078eb805 */
[----:B------:R3:W-:Y:S02]  /*12e0*/  STS [UR8+0x1c], R2 ;  /* 0x00001c02ff007988 */ /* 0x0007e40008000808 */
.L_x_45:
[----:B------:R-:W-:Y:S05]  /*12f0*/  @P3 BRA `(.L_x_47) ;  /* 0x00000000001c3947 */ /* 0x000fea0003800000 */
[----:B---3--:R-:W3:Y:S02]  /*1300*/  LDS R2, [UR8+0x34] ;  /* 0x00003408ff027984 */ /* 0x008ee40008000800 */
[----:B---3--:R-:W-:-:S05]  /*1310*/  LOP3.LUT R2, R2, 0x7, RZ, 0xb8, !PT ;  /* 0x0000000702027812 */ /* 0x008fca00078eb8ff */
[----:B------:R3:W-:Y:S02]  /*1320*/  STS [UR8+0x34], R2 ;  /* 0x00003402ff007988 */ /* 0x0007e40008000808 */
.L_x_46:
[----:B------:R-:W-:Y:S05]  /*1330*/  @P3 BRA `(.L_x_48) ;  /* 0x00000000001c3947 */ /* 0x000fea0003800000 */
[----:B--23--:R-:W2:Y:S02]  /*1340*/  LDS R2, [UR8+0x34] ;  /* 0x00003408ff027984 */ /* 0x00cea40008000800 */
[----:B--2---:R-:W-:-:S05]  /*1350*/  LOP3.LUT R2, R2, 0x38, RZ, 0xb8, !PT ;  /* 0x0000003802027812 */ /* 0x004fca00078eb8ff */
[----:B------:R2:W-:Y:S02]  /*1360*/  STS [UR8+0x34], R2 ;  /* 0x00003402ff007988 */ /* 0x0005e40008000808 */
.L_x_47:
[----:B------:R-:W-:Y:S05]  /*1370*/  @P3 BRA `(.L_x_49) ;  /* 0x00000000001c3947 */ /* 0x000fea0003800000 */
[----:B--23--:R-:W2:Y:S02]  /*1380*/  LDS R2, [UR8+0x8] ;  /* 0x00000808ff027984 */ /* 0x00cea40008000800 */
[----:B--2---:R-:W-:-:S05]  /*1390*/  LOP3.LUT R2, R2, 0x780, RZ, 0xb8, !PT ;  /* 0x0000078002027812 */ /* 0x004fca00078eb8ff */
[----:B------:R2:W-:Y:S02]  /*13a0*/  STS [UR8+0x8], R2 ;  /* 0x00000802ff007988 */ /* 0x0005e40008000808 */
.L_x_48:
[----:B------:R-:W-:Y:S05]  /*13b0*/  @P3 BRA `(.L_x_50) ;  /* 0x0000000000283947 */ /* 0x000fea0003800000 */
[----:B--23--:R-:W2:Y:S02]  /*13c0*/  LDS R2, [UR8+0x8] ;  /* 0x00000808ff027984 */ /* 0x00cea40008000800 */
[----:B--2---:R-:W-:-:S05]  /*13d0*/  LOP3.LUT R2, R2, 0x1800, RZ, 0xb8, !PT ;  /* 0x0000180002027812 */ /* 0x004fca00078eb8ff */
[----:B------:R2:W-:Y:S02]  /*13e0*/  STS [UR8+0x8], R2 ;  /* 0x00000802ff007988 */ /* 0x0005e40008000808 */
.L_x_49:
[----:B------:R-:W-:Y:S05]  /*13f0*/  @P3 BREAK.RELIABLE B3 ;  /* 0x0000000000033942 */ /* 0x000fea0003800100 */
[----:B------:R-:W-:Y:S05]  /*1400*/  @P3 BRA `(.L_x_51) ;  /* 0x0000000000243947 */ /* 0x000fea0003800000 */
[----:B--23--:R-:W2:Y:S01]  /*1410*/  LDS R2, [UR8+0x8] ;  /* 0x00000808ff027984 */ /* 0x00cea20008000800 */
[----:B----4-:R-:W-:-:S05]  /*1420*/  IMAD.MOV.U32 R3, RZ, RZ, 0x6000 ;  /* 0x00006000ff037424 */ /* 0x010fca00078e00ff */
[----:B--2---:R-:W-:-:S04]  /*1430*/  LOP3.LUT R2, R2, 0x6000, R3, 0xd8, !PT ;  /* 0x0000600002027812 */ /* 0x004fc800078ed803 */
[----:B------:R-:W-:-:S05]  /*1440*/  LOP3.LUT R2, R2, 0x400000, RZ, 0xb8, !PT ;  /* 0x0040000002027812 */ /* 0x000fca00078eb8ff */
[----:B------:R2:W-:Y:S02]  /*1450*/  STS [UR8+0x8], R2 ;  /* 0x00000802ff007988 */ /* 0x0005e40008000808 */
.L_x_50:
[----:B------:R-:W-:Y:S05]  /*1460*/  BSYNC.RELIABLE B3 ;  /* 0x0000000000037941 */ /* 0x000fea0003800100 */
.L_x_41:
[----:B--23--:R-:W2:Y:S02]  /*1470*/  @!P3 LDS R2, [UR8+0x8] ;  /* 0x00000808ff02b984 */ /* 0x00cea40008000800 */
[----:B--2---:R-:W-:-:S05]  /*1480*/  @!P3 LOP3.LUT R2, R2, 0x8000, RZ, 0xb8, !PT ;  /* 0x000080000202b812 */ /* 0x004fca00078eb8ff */
[----:B------:R2:W-:Y:S02]  /*1490*/  @!P3 STS [UR8+0x8], R2 ;  /* 0x00000802ff00b988 */ /* 0x0005e40008000808 */
.L_x_51:
[----:B------:R-:W-:Y:S05]  /*14a0*/  BSYNC.RECONVERGENT B4 ;  /* 0x0000000000047941 */ /* 0x000fea0003800200 */
.L_x_40:
[----:B------:R-:W-:Y:S05]  /*14b0*/  WARPSYNC.ALL ;  /* 0x0000000000007948 */ /* 0x000fea0003800000 */
[----:B------:R-:W-:Y:S01]  /*14c0*/  NOP ;  /* 0x0000000000007918 */ /* 0x000fe20000000000 */
[----:B------:R-:W-:-:S04]  /*14d0*/  UIADD3 UR4, UPT, UPT, UR4, 0x100, URZ ;  /* 0x0000010004047890 */ /* 0x000fc8000fffe0ff */
[----:B------:R-:W-:-:S04]  /*14e0*/  UIADD3 UR20, UP0, UPT, UR4, UR20, URZ ;  /* 0x0000001404147290 */ /* 0x000fc8000ff1e0ff */
[----:B------:R-:W-:Y:S01]  /*14f0*/  ULEA.HI.X.SX32 UR21, UR4, UR21, 0x1, UP0 ;  /* 0x0000001504157291 */ /* 0x000fe200080f0eff */
[----:B------:R-:W-:Y:S11]  /*1500*/  @P0 BRA `(.L_x_52) ;  /* 0x0000000000300947 */ /* 0x000ff60003800000 */
[----:B--23--:R-:W2:Y:S01]  /*1510*/  S2R R2, SR_LANEID ;  /* 0x0000000000027919 */ /* 0x00cea20000000000 */
[----:B------:R-:W-:Y:S05]  /*1520*/  WARPSYNC.ALL ;  /* 0x0000000000007948 */ /* 0x000fea0003800000 */
[----:B------:R-:W-:Y:S01]  /*1530*/  NOP ;  /* 0x0000000000007918 */ /* 0x000fe20000000000 */
[----:B--2--5:R-:W-:-:S05]  /*1540*/  IMAD.SHL.U32 R4, R2, 0x4, RZ ;  /* 0x0000000402047824 */ /* 0x024fca00078e00ff */
[----:B------:R-:W2:Y:S01]  /*1550*/  LDS R5, [R4+UR8] ;  /* 0x0000000804057984 */ /* 0x000ea20008000800 */
[----:B------:R-:W-:-:S05]  /*1560*/  IADD3 R2, P1, PT, R4, UR20, RZ ;  /* 0x0000001404027c10 */ /* 0x000fca000ff3e0ff */
[----:B----4-:R-:W-:-:S05]  /*1570*/  IMAD.X R3, RZ, RZ, UR21, P1 ;  /* 0x00000015ff037e24 */ /* 0x010fca00088e06ff */
[----:B--2---:R2:W3:Y:S01]  /*1580*/  ATOMG.E.EXCH.STRONG.GPU PT, RZ, [R2], R5 ;  /* 0x0000000502ff73a8 */ /* 0x0044e200041ee100 */
[----:B------:R-:W-:-:S04]  /*1590*/  DEPBAR {5,4,3,2,1,0} ;  /* 0x0000003f0000791a */ /* 0x000fc80000000000 */
[----:B------:R-:W4:Y:S02]  /*15a0*/  CCTL.E.C.LDCU.IV.DEEP [UR20] ;  /* 0x0000000014007540 */ /* 0x000f240009c08000 */
[----:B----4-:R2:W-:Y:S01]  /*15b0*/  UTMACCTL.IV [UR20] ;  /* 0x00000000140079b9 */ /* 0x0105e20008000000 */
[----:B------:R-:W-:Y:S01]  /*15c0*/  NOP ;  /* 0x0000000000007918 */ /* 0x000fe20000000000 */
.L_x_52:
[----:B------:R-:W-:Y:S05]  /*15d0*/  @P0 BRA `(.L_x_53) ;  /* 0x00000000000c0947 */ /* 0x000fea0003800000 */
[----:B------:R0:W-:Y:S01]  /*15e0*/  UTMACMDFLUSH ;  /* 0x00000000000079b7 */ /* 0x0001e20000000000 */
[----:B------:R-:W-:Y:S05]  /*15f0*/  @P0 BRA `(.L_x_53) ;  /* 0x0000000000040947 */ /* 0x000fea0003800000 */
[----:B------:R-:W-:-:S04]  /*1600*/  DEPBAR.LE SB0, 0x0 ;  /* 0x000080000000791a */ /* 0x000fc80000000000 */
.L_x_53:
[----:B------:R-:W-:Y:S05]  /*1610*/  WARPSYNC.ALL ;  /* 0x0000000000007948 */ /* 0x000fea0003800000 */
[----:B------:R-:W-:Y:S01]  /*1620*/  NOP ;  /* 0x0000000000007918 */ /* 0x000fe20000000000 */
[----:B---3--:R-:W-:Y:S01]  /*1630*/  BAR.SYNC.DEFER_BLOCKING 0x0 ;  /* 0x0000000000007b1d */ /* 0x008fe20000010000 */
[----:B--2---:R-:W-:Y:S01]  /*1640*/  SHF.R.U32.HI R2, RZ, 0x5, R0 ;  /* 0x00000005ff027819 */ /* 0x004fe20000011600 */
[----:B------:R-:W-:-:S03]  /*1650*/  UIADD3 UR12, UPT, UPT, UR8, 0x4820, URZ ;  /* 0x00004820080c7890 */ /* 0x000fc6000fffe0ff */
[----:B------:R-:W-:Y:S01]  /*1660*/  R2UR UR22, R2 ;  /* 0x00000000021672ca */ /* 0x000fe200000e0000 */
[----:B------:R-:W-:Y:S01]  /*1670*/  VOTEU.ALL UP0, P3 ;  /* 0x0000000000ff7886 */ /* 0x000fe20001800000 */
[----:B------:R-:W-:Y:S01]  /*1680*/  UMOV UR4, 0x1 ;  /* 0x0000000100047882 */ /* 0x000fe20000000000 */
[----:B------:R-:W-:Y:S01]  /*1690*/  VOTEU.ALL UP1, P3 ;  /* 0x0000000000ff7886 */ /* 0x000fe20001820000 */
[----:B------:R-:W-:Y:S02]  /*16a0*/  BSSY.RECONVERGENT B4, `(.L_x_54) ;  /* 0x0000018000047945 */ /* 0x000fe40003800200 */
[----:B------:R-:W-:-:S04]  /*16b0*/  @!UP0 UIADD3 UR10, UPT, UPT, -UR4, 0x100000, URZ ;  /* 0x00100000040a8890 */ /* 0x000fc8000fffe1ff */
[----:B------:R-:W-:Y:S02]  /*16c0*/  @!UP0 USHF.L.U32 UR11, UR10, 0xb, URZ ;  /* 0x0000000b0a0b8899 */ /* 0x000fe400080006ff */
[----:B------:R-:W-:Y:S02]  /*16d0*/  @!UP0 USHF.L.U32 UR10, UR10, 0x1, URZ ;  /* 0x000000010a0a8899 */ /* 0x000fe400080006ff */
[----:B------:R-:W-:-:S04]  /*16e0*/  @!UP0 UIADD3 UR4, UPT, UPT, -UR4, 0x100000, URZ ;  /* 0x0010000004048890 */ /* 0x000fc8000fffe1ff */
[----:B------:R-:W-:Y:S02]  /*16f0*/  @!UP0 USHF.L.U32 UR5, UR4, 0xb, URZ ;  /* 0x0000000b04058899 */ /* 0x000fe400080006ff */
[----:B------:R-:W-:Y:S01]  /*1700*/  @!UP0 USHF.L.U32 UR4, UR4, 0x1, URZ ;  /* 0x0000000104048899 */ /* 0x000fe200080006ff */
[----:B------:R-:W-:Y:S01]  /*1710*/  VOTEU.ALL UP0, P3 ;  /* 0x0000000000ff7886 */ /* 0x000fe20001800000 */
[----:B------:R-:W2:Y:S04]  /*1720*/  FENCE.VIEW.ASYNC.S ;  /* 0x00000000000073c6 */ /* 0x000ea80000000000 */
[----:B--2---:R2:W3:Y:S06]  /*1730*/  @!UP0 SYNCS.EXCH.64 URZ, [UR8+0x4800], UR10 ;  /* 0x0048000a08ff85b2 */ /* 0x0044ec0008000100 */
[----:B------:R2:W3:Y:S02]  /*1740*/  @!UP1 SYNCS.EXCH.64 URZ, [UR8+0x4820], UR4 ;  /* 0x0048200408ff95b2 */ /* 0x0004e40008000100 */
[----:B---3--:R-:W-:Y:S06]  /*1750*/  BAR.SYNC.DEFER_BLOCKING 0x0 ;  /* 0x0000000000007b1d */ /* 0x008fec0000010000 */
[----:B------:R-:W-:Y:S05]  /*1760*/  @P3 BRA `(.L_x_55) ;  /* 0x00000000002c3947 */ /* 0x000fea0003800000 */
[----:B--2---:R-:W-:Y:S02]  /*1770*/  UMOV UR4, 0x1 ;  /* 0x0000000100047882 */ /* 0x004fe40000000000 */
[----:B------:R-:W-:-:S04]  /*1780*/  UIADD3 UR10, UPT, UPT, -UR4, 0x100000, URZ ;  /* 0x00100000040a7890 */ /* 0x000fc8000fffe1ff */
[----:B------:R-:W-:Y:S02]  /*1790*/  USHF.L.U32 UR11, UR10, 0xb, URZ ;  /* 0x0000000b0a0b7899 */ /* 0x000fe400080006ff */
[----:B------:R-:W-:Y:S02]  /*17a0*/  USHF.L.U32 UR10, UR10, 0x1, URZ ;  /* 0x000000010a0a7899 */ /* 0x000fe400080006ff */
[----:B------:R-:W-:-:S04]  /*17b0*/  UIADD3 UR4, UPT, UPT, -UR4, 0x100000, URZ ;  /* 0x0010000004047890 */ /* 0x000fc8000fffe1ff */
[----:B------:R-:W-:Y:S02]  /*17c0*/  USHF.L.U32 UR5, UR4, 0xb, URZ ;  /* 0x0000000b04057899 */ /* 0x000fe400080006ff */
[----:B------:R-:W-:Y:S01]  /*17d0*/  USHF.L.U32 UR4, UR4, 0x1, URZ ;  /* 0x0000000104047899 */ /* 0x000fe200080006ff */
[----:B------:R-:W2:Y:S03]  /*17e0*/  FENCE.VIEW.ASYNC.S ;  /* 0x00000000000073c6 */ /* 0x000ea60000000000 */
[----:B--2---:R3:W2:Y:S08]  /*17f0*/  SYNCS.EXCH.64 URZ, [UR8+0x4808], UR10 ;  /* 0x0048080a08ff75b2 */ /* 0x0046b00008000100 */
[----:B------:R3:W4:Y:S02]  /*1800*/  SYNCS.EXCH.64 URZ, [UR8+0x4828], UR4 ;  /* 0x0048280408ff75b2 */ /* 0x0007240008000100 */
[----:B---3--:R-:W-:Y:S01]  /*1810*/  NOP ;  /* 0x0000000000007918 */ /* 0x008fe20000000000 */
.L_x_55:
[----:B--2---:R-:W-:Y:S05]  /*1820*/  BSYNC.RECONVERGENT B4 ;  /* 0x0000000000047941 */ /* 0x004fea0003800200 */
.L_x_54:
[----:B----4-:R-:W-:Y:S01]  /*1830*/  BAR.SYNC.DEFER_BLOCKING 0x0 ;  /* 0x0000000000007b1d */ /* 0x010fe20000010000 */
[----:B------:R-:W-:Y:S01]  /*1840*/  USHF.L.U32 UR19, UR7, 0x6, URZ ;  /* 0x0000000607137899 */ /* 0x000fe200080006ff */
[----:B------:R-:W-:Y:S01]  /*1850*/  ISETP.GE.AND P0, PT, R7, 0x1, PT ;  /* 0x000000010700780c */ /* 0x000fe20003f06270 */
[----:B------:R-:W-:-:S03]  /*1860*/  USHF.L.U32 UR15, UR9, 0x7, URZ ;  /* 0x00000007090f7899 */ /* 0x000fc600080006ff */
[----:B------:R-:W-:Y:S04]  /*1870*/  BSSY.RECONVERGENT B4, `(.L_x_56) ;  /* 0x000000d000047945 */ /* 0x000fe80003800200 */
[----:B------:R-:W-:Y:S05]  /*1880*/  @P3 BRA `(.L_x_57) ;  /* 0x00000000002c3947 */ /* 0x000fea0003800000 */
[----:B------:R-:W-:Y:S02]  /*1890*/  UMOV UR4, 0x1 ;  /* 0x0000000100047882 */ /* 0x000fe40000000000 */
[----:B------:R-:W-:-:S04]  /*18a0*/  UIADD3 UR10, UPT, UPT, -UR4, 0x100000, URZ ;  /* 0x00100000040a7890 */ /* 0x000fc8000fffe1ff */
[----:B------:R-:W-:Y:S02]  /*18b0*/  USHF.L.U32 UR11, UR10, 0xb, URZ ;  /* 0x0000000b0a0b7899 */ /* 0x000fe400080006ff */
[----:B------:R-:W-:Y:S02]  /*18c0*/  USHF.L.U32 UR10, UR10, 0x1, URZ ;  /* 0x000000010a0a7899 */ /* 0x000fe400080006ff */
[----:B------:R-:W-:-:S04]  /*18d0*/  UIADD3 UR4, UPT, UPT, -UR4, 0x100000, URZ ;  /* 0x0010000004047890 */ /* 0x000fc8000fffe1ff */
[----:B------:R-:W-:Y:S02]  /*18e0*/  USHF.L.U32 UR5, UR4, 0xb, URZ ;  /* 0x0000000b04057899 */ /* 0x000fe400080006ff */
[----:B------:R-:W-:Y:S01]  /*18f0*/  USHF.L.U32 UR4, UR4, 0x1, URZ ;  /* 0x0000000104047899 */ /* 0x000fe200080006ff */
[----:B------:R-:W2:Y:S03]  /*1900*/  FENCE.VIEW.ASYNC.S ;  /* 0x00000000000073c6 */ /* 0x000ea60000000000 */
[----:B--2---:R2:W3:Y:S08]  /*1910*/  SYNCS.EXCH.64 URZ, [UR8+0x4810], UR10 ;  /* 0x0048100a08ff75b2 */ /* 0x0044f00008000100 */
[----:B------:R2:W4:Y:S01]  /*1920*/  SYNCS.EXCH.64 URZ, [UR8+0x4830], UR4 ;  /* 0x0048300408ff75b2 */ /* 0x0005220008000100 */
[----:B------:R-:W-:Y:S01]  /*1930*/  NOP ;  /* 0x0000000000007918 */ /* 0x000fe20000000000 */
.L_x_57:
[----:B--2---:R-:W-:Y:S05]  /*1940*/  BSYNC.RECONVERGENT B4 ;  /* 0x0000000000047941 */ /* 0x004fea0003800200 */
.L_x_56:
[----:B------:R-:W-:Y:S05]  /*1950*/  @!P0 BRA `(.L_x_58) ;  /* 0x0000000400cc8947 */ /* 0x000fea0003800000 */
[----:B---34-:R-:W-:Y:S01]  /*1960*/  BAR.SYNC.DEFER_BLOCKING 0x0 ;  /* 0x0000000000007b1d */ /* 0x018fe20000010000 */
[----:B------:R-:W-:Y:S01]  /*1970*/  ELECT P1, URZ, PT ;  /* 0x0000000000ff782f */ /* 0x000fe20003820000 */
[----:B------:R-:W-:Y:S01]  /*1980*/  @!P3 IMAD.MOV.U32 R2, RZ, RZ, 0x1800 ;  /* 0x00001800ff02b424 */ /* 0x000fe200078e00ff */
[----:B------:R-:W-:Y:S02]  /*1990*/  UIADD3 UR16, UPT, UPT, UR8, 0x3000, URZ ;  /* 0x0000300008107890 */ /* 0x000fe4000fffe0ff */
[----:B------:R-:W-:Y:S02]  /*19a0*/  ISETP.LT.U32.AND P1, PT, R36, 0x20, P1 ;  /* 0x000000202400780c */ /* 0x000fe40000f21070 */
[----:B------:R-:W-:Y:S01]  /*19b0*/  ELECT P0, URZ, PT ;  /* 0x0000000000ff782f */ /* 0x000fe20003800000 */
[----:B------:R-:W-:-:S03]  /*19c0*/  UMOV UR11, UR15 ;  /* 0x0000000f000b7c82 */ /* 0x000fc60008000000 */
[----:B------:R-:W-:-:S07]  /*19d0*/  ISETP.LT.U32.AND P0, PT, R36, 0x20, P0 ;  /* 0x000000202400780c */ /* 0x000fce0000701070 */
[----:B------:R-:W-:Y:S01]  /*19e0*/  VOTEU.ANY UP0, P1 ;  /* 0x0000000000ff7886 */ /* 0x000fe20000800100 */
[----:B------:R-:W-:-:S04]  /*19f0*/  VOTEU.ANY UP2, P1 ;  /* 0x0000000000ff7886 */ /* 0x000fc80000840100 */
[----:B------:R-:W-:Y:S02]  /*1a00*/  @UP0 UIADD3 UR17, UPT, UPT, UR8, 0x4800, URZ ;  /* 0x0000480008110890 */ /* 0x000fe4000fffe0ff */
[----:B------:R2:W-:Y:S01]  /*1a10*/  @!P3 SYNCS.ARRIVE.TRANS64 RZ, [UR8+0x4800], R2 ;  /* 0x00480002ffffb9a7 */ /* 0x0005e20008000008 */
[----:B------:R-:W-:Y:S01]  /*1a20*/  @UP0 UMOV UR18, URZ ;  /* 0x000000ff00120c82 */ /* 0x000fe20008000000 */
[----:B------:R-:W-:Y:S01]  /*1a30*/  BAR.SYNC.DEFER_BLOCKING 0x0 ;  /* 0x0000000000007b1d */ /* 0x000fe20000010000 */
[----:B------:R-:W-:-:S05]  /*1a40*/  UISETP.NE.U32.AND UP0, UPT, UR22, URZ, UPT ;  /* 0x000000ff1600728c */ /* 0x000fca000bf05070 */
[----:B------:R-:W-:Y:S01]  /*1a50*/  VOTEU.ANY UP1, P0 ;  /* 0x0000000000ff7886 */ /* 0x000fe20000020100 */
[----:B------:R-:W-:-:S04]  /*1a60*/  VOTEU.ANY UP3, P0 ;  /* 0x0000000000ff7886 */ /* 0x000fc80000060100 */
[----:B------:R-:W-:Y:S01]  /*1a70*/  @UP1 UIADD3 UR9, UPT, UPT, UR8, 0x4800, URZ ;  /* 0x0000480008091890 */ /* 0x000fe2000fffe0ff */
[----:B------:R-:W-:Y:S01]  /*1a80*/  @UP1 UMOV UR10, URZ ;  /* 0x000000ff000a1c82 */ /* 0x000fe20008000000 */
[----:B------:R2:W-:Y:S01]  /*1a90*/  @UP2 UTMALDG.2D [UR16], [UR24] ;  /* 0x00000010180025b4 */ /* 0x0005e20008008000 */
[----:B------:R3:W-:Y:S06]  /*1aa0*/  MEMBAR.ALL.CTA ;  /* 0x0000000000007992 */ /* 0x0007ec0000008000 */
[----:B---3--:R-:W3:Y:S02]  /*1ab0*/  FENCE.VIEW.ASYNC.S ;  /* 0x00000000000073c6 */ /* 0x008ee40000000000 */
[----:B---3--:R-:W-:Y:S06]  /*1ac0*/  BAR.SYNC.DEFER_BLOCKING 0x0 ;  /* 0x0000000000007b1d */ /* 0x008fec0000010000 */
[----:B------:R2:W-:Y:S02]  /*1ad0*/  @UP3 UTMALDG.2D [UR8], [UR26] ;  /* 0x000000081a0035b4 */ /* 0x0005e40008008000 */
[----:B------:R-:W-:Y:S06]  /*1ae0*/  BAR.SYNC.DEFER_BLOCKING 0x0 ;  /* 0x0000000000007b1d */ /* 0x000fec0000010000 */
[----:B------:R-:W3:Y:S02]  /*1af0*/  SYNCS.PHASECHK.TRANS64.TRYWAIT P0, [UR8+0x4800], RZ ;  /* 0x004800ffff0075a7 */ /* 0x000ee40008001108 */
[----:B--23--:R-:W-:Y:S05]  /*1b00*/  @!P0 BRA `(.L_x_59) ;  /* 0x0000000c00248947 */ /* 0x00cfea0003800000 */
.L_x_75:
[----:B------:R-:W-:Y:S05]  /*1b10*/  BRA.U UP0, `(.L_x_60) ;  /* 0x0000000100287547 */ /* 0x000fea000b800000 */
[----:B------:R-:W-:Y:S02]  /*1b20*/  USHF.R.U32.HI UR4, URZ, 0x4, UR16 ;  /* 0x00000004ff047899 */ /* 0x000fe40008011610 */
[----:B------:R-:W-:Y:S02]  /*1b30*/  USHF.R.U32.HI UR6, URZ, 0x4, UR8 ;  /* 0x00000004ff067899 */ /* 0x000fe40008011608 */
[----:B------:R-:W-:Y:S02]  /*1b40*/  USGXT.U32 UR4, UR4, 0xe ;  /* 0x0000000e0404789a */ /* 0x000fe40008000000 */
[----:B------:R-:W-:Y:S01]  /*1b50*/  USGXT.U32 UR6, UR6, 0xe ;  /* 0x0000000e0606789a */ /* 0x000fe20008000000 */
[----:B------:R-:W-:Y:S01]  /*1b60*/  UMOV UR10, 0x0 ;  /* 0x00000000000a7882 */ /* 0x000fe20000000000 */
[----:B------:R-:W-:Y:S01]  /*1b70*/  UMOV UR11, 0x4200010 ;  /* 0x04200010000b7882 */ /* 0x000fe20000000000 */
[----:B------:R-:W-:Y:S01]  /*1b80*/  UMOV UR5, 0xc0004010 ;  /* 0xc000401000057882 */ /* 0x000fe20000000000 */
[----:B------:R-:W-:-:S05]  /*1b90*/  UMOV UR7, 0xc0004010 ;  /* 0xc000401000077882 */ /* 0x000fca0000000000 */
[----:B------:R2:W-:Y:S01]  /*1ba0*/  UTCQMMA gdesc[UR4], gdesc[UR6], tmem[UR23], tmem[UR10], idesc[UR11], !UPT ;  /* 0x00ff0a06040075ea */ /* 0x0005e2000f800317 */
[----:B------:R-:W-:Y:S02]  /*1bb0*/  NOP ;  /* 0x0000000000007918 */ /* 0x000fe40000000000 */
.L_x_60:
[----:B------:R-:W-:Y:S01]  /*1bc0*/  ELECT P0, URZ, PT ;  /* 0x0000000000ff782f */ /* 0x000fe20003800000 */
[----:B--2---:R-:W-:Y:S01]  /*1bd0*/  UMOV UR4, UR12 ;  /* 0x0000000c00047c82 */ /* 0x004fe20008000000 */
[----:B------:R-:W-:Y:S02]  /*1be0*/  UMOV UR5, URZ ;  /* 0x000000ff00057c82 */ /* 0x000fe40008000000 */
[----:B------:R-:W-:-:S13]  /*1bf0*/  ISETP.LT.U32.AND P0, PT, R36, 0x20, P0 ;  /* 0x000000202400780c */ /* 0x000fda0000701070 */
[----:B------:R-:W-:Y:S01]  /*1c00*/  VOTEU.ANY UP0, P0 ;  /* 0x0000000000ff7886 */ /* 0x000fe20000000100 */
[----:B------:R-:W-:Y:S01]  /*1c10*/  VOTEU.ANY UP1, P0 ;  /* 0x0000000000ff7886 */ /* 0x000fe20000020100 */
[----:B------:R-:W-:-:S03]  /*1c20*/  ISETP.GE.U32.AND P0, PT, R7, 0x21, PT ;  /* 0x000000210700780c */ /* 0x000fc60003f06070 */
[----:B------:R-:W-:Y:S02]  /*1c30*/  @UP0 UMOV UR4, UR4 ;  /* 0x0000000400040c82 */ /* 0x000fe40008000000 */
[----:B------:R2:W-:Y:S01]  /*1c40*/  @UP1 UTCBAR [UR4], URZ ;  /* 0x000000ff040013e9 */ /* 0x0005e200080000ff */
[----:B------:R-:W-:Y:S06]  /*1c50*/  BAR.SYNC.DEFER_BLOCKING 0x0 ;  /* 0x0000000000007b1d */ /* 0x000fec0000010000 */
[----:B------:R-:W3:Y:S02]  /*1c60*/  SYNCS.PHASECHK.TRANS64.TRYWAIT P1, [UR8+0x4820], RZ ;  /* 0x004820ffff0075a7 */ /* 0x000ee40008021108 */
[----:B--23--:R-:W-:Y:S05]  /*1c70*/  @!P1 BRA `(.L_x_61) ;  /* 0x0000000800d49947 */ /* 0x00cfea0003800000 */
.L_x_76:
[----:B------:R-:W-:Y:S01]  /*1c80*/  UMOV UR4, URZ ;  /* 0x000000ff00047c82 */ /* 0x000fe20008000000 */
[----:B------:R-:W-:Y:S05]  /*1c90*/  @!P0 BRA `(.L_x_58) ;  /* 0x0000000000fc8947 */ /* 0x000fea0003800000 */
[----:B------:R-:W2:Y:S01]  /*1ca0*/  LDCU UR28, c[0x0][0x3a0] ;  /* 0x00007400ff1c77ac */ /* 0x000ea20008000800 */
[----:B------:R-:W-:Y:S01]  /*1cb0*/  UMOV UR5, 0x1 ;  /* 0x0000000100057882 */ /* 0x000fe20000000000 */
[----:B------:R-:W-:-:S05]  /*1cc0*/  UMOV UR18, 0x20 ;  /* 0x0000002000127882 */ /* 0x000fca0000000000 */
.L_x_65:
[----:B------:R-:W-:Y:S01]  /*1cd0*/  BAR.SYNC.DEFER_BLOCKING 0x0 ;  /* 0x0000000000007b1d */ /* 0x000fe20000010000 */
[----:B------:R-:W-:Y:S01]  /*1ce0*/  ULEA UR9, UR5, UR8, 0x3 ;  /* 0x0000000805097291 */ /* 0x000fe2000f8e18ff */
[----:B------:R-:W-:Y:S01]  /*1cf0*/  @!P3 IMAD.MOV.U32 R2, RZ, RZ, 0x1800 ;  /* 0x00001800ff02b424 */ /* 0x000fe200078e00ff */
[----:B------:R-:W-:Y:S01]  /*1d00*/  ELECT P1, URZ, PT ;  /* 0x0000000000ff782f */ /* 0x000fe20003820000 */
[----:B------:R-:W-:-:S03]  /*1d10*/  ULEA UR16, UR5, UR8, 0xb ;  /* 0x0000000805107291 */ /* 0x000fc6000f8e58ff */
[----:B------:R-:W-:Y:S02]  /*1d20*/  ISETP.LT.U32.AND P1, PT, R36, 0x20, P1 ;  /* 0x000000202400780c */ /* 0x000fe40000f21070 */
[----:B------:R-:W-:Y:S01]  /*1d30*/  ELECT P0, URZ, PT ;  /* 0x0000000000ff782f */ /* 0x000fe20003800000 */
[----:B------:R-:W-:-:S03]  /*1d40*/  UIADD3 UR16, UPT, UPT, UR16, 0x3000, URZ ;  /* 0x0000300010107890 */ /* 0x000fc6000fffe0ff */
[----:B------:R-:W-:Y:S01]  /*1d50*/  ISETP.LT.U32.AND P0, PT, R36, 0x20, P0 ;  /* 0x000000202400780c */ /* 0x000fe20000701070 */
[----:B------:R-:W-:Y:S01]  /*1d60*/  ULEA UR12, UR5, UR8, 0xc ;  /* 0x00000008050c7291 */ /* 0x000fe2000f8e60ff */
[----:B------:R-:W-:Y:S01]  /*1d70*/  UMOV UR14, UR18 ;  /* 0x00000012000e7c82 */ /* 0x000fe20008000000 */
[----:B------:R-:W-:-:S04]  /*1d80*/  USHF.L.U32 UR6, UR4, 0x1f, URZ ;  /* 0x0000001f04067899 */ /* 0x000fc800080006ff */
[----:B------:R-:W-:Y:S01]  /*1d90*/  VOTEU.ANY UP0, P1 ;  /* 0x0000000000ff7886 */ /* 0x000fe20000800100 */
[----:B------:R3:W-:Y:S04]  /*1da0*/  @!P3 SYNCS.ARRIVE.TRANS64 RZ, [UR9+0x4800], R2 ;  /* 0x00480002ffffb9a7 */ /* 0x0007e80008000009 */
[----:B------:R-:W-:Y:S01]  /*1db0*/  @UP0 UIADD3 UR17, UPT, UPT, UR9, 0x4800, URZ ;  /* 0x0000480009110890 */ /* 0x000fe2000fffe0ff */
[----:B------:R-:W-:Y:S01]  /*1dc0*/  VOTEU.ANY UP0, P1 ;  /* 0x0000000000ff7886 */ /* 0x000fe20000800100 */
[----:B------:R-:W-:Y:S01]  /*1dd0*/  BAR.SYNC.DEFER_BLOCKING 0x0 ;  /* 0x0000000000007b1d */ /* 0x000fe20000010000 */
[----:B---3--:R-:W-:-:S05]  /*1de0*/  IMAD.U32 R2, RZ, RZ, UR6 ;  /* 0x00000006ff027e24 */ /* 0x008fca000f8e00ff */
[----:B------:R-:W-:-:S05]  /*1df0*/  VOTEU.ANY UP1, P0 ;  /* 0x0000000000ff7886 */ /* 0x000fca0000020100 */
[----:B------:R-:W-:Y:S01]  /*1e00*/  @UP1 UIADD3 UR13, UPT, UPT, UR9, 0x4800, URZ ;  /* 0x00004800090d1890 */ /* 0x000fe2000fffe0ff */
[----:B------:R-:W-:Y:S01]  /*1e10*/  VOTEU.ANY UP1, P0 ;  /* 0x0000000000ff7886 */ /* 0x000fe20000020100 */
[----:B------:R3:W-:Y:S01]  /*1e20*/  @UP0 UTMALDG.2D [UR16], [UR24] ;  /* 0x00000010180005b4 */ /* 0x0007e20008008000 */
[----:B------:R-:W-:Y:S01]  /*1e30*/  UISETP.NE.U32.AND UP0, UPT, UR22, URZ, UPT ;  /* 0x000000ff1600728c */ /* 0x000fe2000bf05070 */
[----:B------:R4:W-:Y:S06]  /*1e40*/  MEMBAR.ALL.CTA ;  /* 0x0000000000007992 */ /* 0x0009ec0000008000 */
[----:B----4-:R-:W4:Y:S02]  /*1e50*/  FENCE.VIEW.ASYNC.S ;  /* 0x00000000000073c6 */ /* 0x010f240000000000 */
[----:B----4-:R-:W-:Y:S06]  /*1e60*/  BAR.SYNC.DEFER_BLOCKING 0x0 ;  /* 0x0000000000007b1d */ /* 0x010fec0000010000 */
[----:B------:R3:W-:Y:S02]  /*1e70*/  @UP1 UTMALDG.2D [UR12], [UR26] ;  /* 0x0000000c1a0015b4 */ /* 0x0007e40008008000 */
[----:B------:R-:W-:Y:S06]  /*1e80*/  BAR.SYNC.DEFER_BLOCKING 0x0 ;  /* 0x0000000000007b1d */ /* 0x000fec0000010000 */
[----:B------:R-:W4:Y:S02]  /*1e90*/  SYNCS.PHASECHK.TRANS64.TRYWAIT P0, [UR9+0x4800], R2 ;  /* 0x00480002ff0075a7 */ /* 0x000f240008001109 */
[----:B---34-:R-:W-:Y:S05]  /*1ea0*/  @!P0 BRA `(.L_x_62) ;  /* 0x0000000800548947 */ /* 0x018fea0003800000 */
.L_x_77:
        /* <DEDUP_REMOVED lines=9> */
[----:B------:R3:W-:Y:S01]  /*1f40*/  UTCQMMA gdesc[UR6], gdesc[UR10], tmem[UR23], tmem[UR12], idesc[UR13], UPT ;  /* 0x00ff0c0a060075ea */ /* 0x0007e2000b800317 */
[----:B------:R-:W-:Y:S02]  /*1f50*/  NOP ;  /* 0x0000000000007918 */ /* 0x000fe40000000000 */
.L_x_63:
[----:B------:R-:W-:Y:S01]  /*1f60*/  ELECT P0, URZ, PT ;  /* 0x0000000000ff782f */ /* 0x000fe20003800000 */
[----:B---3--:R-:W-:-:S03]  /*1f70*/  UIADD3 UR6, UPT, UPT, UR9, 0x4820, URZ ;  /* 0x0000482009067890 */ /* 0x008fc6000fffe0ff */
[----:B------:R-:W-:Y:S01]  /*1f80*/  ISETP.LT.U32.AND P0, PT, R36, 0x20, P0 ;  /* 0x000000202400780c */ /* 0x000fe20000701070 */
[----:B------:R-:W-:-:S12]  /*1f90*/  UMOV UR7, URZ ;  /* 0x000000ff00077c82 */ /* 0x000fd80008000000 */
[----:B------:R-:W-:Y:S01]  /*1fa0*/  VOTEU.ANY UP0, P0 ;  /* 0x0000000000ff7886 */ /* 0x000fe20000000100 */
[----:B------:R-:W-:-:S04]  /*1fb0*/  VOTEU.ANY UP1, P0 ;  /* 0x0000000000ff7886 */ /* 0x000fc80000020100 */
[----:B------:R-:W-:Y:S02]  /*1fc0*/  @UP0 UMOV UR6, UR6 ;  /* 0x0000000600060c82 */ /* 0x000fe40008000000 */
[----:B------:R3:W-:Y:S01]  /*1fd0*/  @UP1 UTCBAR [UR6], URZ ;  /* 0x000000ff060013e9 */ /* 0x0007e200080000ff */
[----:B------:R-:W-:Y:S06]  /*1fe0*/  BAR.SYNC.DEFER_BLOCKING 0x0 ;  /* 0x0000000000007b1d */ /* 0x000fec0000010000 */
[----:B------:R-:W4:Y:S02]  /*1ff0*/  SYNCS.PHASECHK.TRANS64.TRYWAIT P0, [UR9+0x4820], R2 ;  /* 0x00482002ff0075a7 */ /* 0x000f240008001109 */
[----:B---34-:R-:W-:Y:S05]  /*2000*/  @!P0 BRA `(.L_x_64) ;  /* 0x0000000800088947 */ /* 0x018fea0003800000 */
.L_x_78:
[----:B------:R-:W-:Y:S02]  /*2010*/  UIADD3 UR5, UPT, UPT, UR5, 0x1, URZ ;  /* 0x0000000105057890 */ /* 0x000fe4000fffe0ff */
[----:B------:R-:W-:Y:S02]  /*2020*/  UIADD3 UR18, UPT, UPT, UR18, 0x20, URZ ;  /* 0x0000002012127890 */ /* 0x000fe4000fffe0ff */
[----:B------:R-:W-:-:S04]  /*2030*/  UISETP.NE.U32.AND UP0, UPT, UR5, 0x3, UPT ;  /* 0x000000030500788c */ /* 0x000fc8000bf05070 */
[----:B------:R-:W-:Y:S02]  /*2040*/  USEL UR6, URZ, 0x1, UP0 ;  /* 0x00000001ff067887 */ /* 0x000fe40008000000 */
[----:B------:R-:W-:Y:S02]  /*2050*/  USEL UR5, UR5, URZ, UP0 ;  /* 0x000000ff05057287 */ /* 0x000fe40008000000 */
[----:B--2---:R-:W-:Y:S02]  /*2060*/  UISETP.GE.AND UP0, UPT, UR18, UR28, UPT ;  /* 0x0000001c1200728c */ /* 0x004fe4000bf06270 */
[----:B------:R-:W-:-:S07]  /*2070*/  ULOP3.LUT UR4, UR4, UR6, URZ, 0x3c, !UPT ;  /* 0x0000000604047292 */ /* 0x000fce000f8e3cff */
[----:B------:R-:W-:Y:S05]  /*2080*/  BRA.U !UP0, `(.L_x_65) ;  /* 0xfffffffd08107547 */ /* 0x000fea000b83ffff */
.L_x_58:
[----:B---34-:R-:W-:Y:S01]  /*2090*/  BAR.SYNC.DEFER_BLOCKING 0x0 ;  /* 0x0000000000007b1d */ /* 0x018fe20000010000 */
[C---:B------:R-:W-:Y:S02]  /*20a0*/  IMAD.SHL.U32 R2, R0.reuse, 0x40, RZ ;  /* 0x0000004000027824 */ /* 0x040fe400078e00ff */
[C---:B------:R-:W-:Y:S02]  /*20b0*/  IMAD.SHL.U32 R3, R0.reuse, 0x10, RZ ;  /* 0x0000001000037824 */ /* 0x040fe400078e00ff */
[----:B-----5:R-:W-:Y:S01]  /*20c0*/  IMAD.SHL.U32 R4, R0, 0x2, RZ ;  /* 0x0000000200047824 */ /* 0x020fe200078e00ff */
[----:B------:R-:W-:Y:S04]  /*20d0*/  BSSY.RECONVERGENT B4, `(.L_x_66) ;  /* 0x0000004000047945 */ /* 0x000fe80003800200 */
[----:B------:R-:W-:Y:S05]  /*20e0*/  @P3 BRA `(.L_x_67) ;  /* 0x0000000000083947 */ /* 0x000fea0003800000 */
[----:B------:R-:W2:Y:S02]  /*20f0*/  SYNCS.CCTL.IV [UR8+0x4800] ;  /* 0x00480000ff0079b1 */ /* 0x000ea40008000008 */
[----:B--2---:R-:W2:Y:S02]  /*2100*/  SYNCS.CCTL.IV [UR8+0x4820] ;  /* 0x00482000ff0079b1 */ /* 0x004ea40008000008 */
.L_x_67:
[----:B------:R-:W-:Y:S05]  /*2110*/  BSYNC.RECONVERGENT B4 ;  /* 0x0000000000047941 */ /* 0x000fea0003800200 */
.L_x_66:
[----:B--2---:R-:W-:Y:S06]  /*2120*/  BAR.SYNC.DEFER_BLOCKING 0x0 ;  /* 0x0000000000007b1d */ /* 0x004fec0000010000 */
[----:B------:R-:W-:Y:S04]  /*2130*/  BSSY.RECONVERGENT B4, `(.L_x_68) ;  /* 0x0000004000047945 */ /* 0x000fe80003800200 */
[----:B------:R-:W-:Y:S05]  /*2140*/  @P3 BRA `(.L_x_69) ;  /* 0x0000000000083947 */ /* 0x000fea0003800000 */
[----:B------:R-:W2:Y:S02]  /*2150*/  SYNCS.CCTL.IV [UR8+0x4808] ;  /* 0x00480800ff0079b1 */ /* 0x000ea40008000008 */
[----:B--2---:R-:W2:Y:S02]  /*2160*/  SYNCS.CCTL.IV [UR8+0x4828] ;  /* 0x00482800ff0079b1 */ /* 0x004ea40008000008 */
.L_x_69:
[----:B------:R-:W-:Y:S05]  /*2170*/  BSYNC.RECONVERGENT B4 ;  /* 0x0000000000047941 */ /* 0x000fea0003800200 */
.L_x_68:
[----:B--2---:R-:W-:Y:S06]  /*2180*/  BAR.SYNC.DEFER_BLOCKING 0x0 ;  /* 0x0000000000007b1d */ /* 0x004fec0000010000 */
[----:B------:R-:W-:Y:S04]  /*2190*/  BSSY.RECONVERGENT B4, `(.L_x_70) ;  /* 0x0000004000047945 */ /* 0x000fe80003800200 */
[----:B------:R-:W-:Y:S05]  /*21a0*/  @P3 BRA `(.L_x_71) ;  /* 0x0000000000083947 */ /* 0x000fea0003800000 */
[----:B------:R-:W2:Y:S02]  /*21b0*/  SYNCS.CCTL.IV [UR8+0x4810] ;  /* 0x00481000ff0079b1 */ /* 0x000ea40008000008 */
[----:B--2---:R-:W2:Y:S02]  /*21c0*/  SYNCS.CCTL.IV [UR8+0x4830] ;  /* 0x00483000ff0079b1 */ /* 0x004ea40008000008 */
.L_x_71:
[----:B------:R-:W-:Y:S05]  /*21d0*/  BSYNC.RECONVERGENT B4 ;  /* 0x0000000000047941 */ /* 0x000fea0003800200 */
.L_x_70:
[----:B------:R-:W-:Y:S01]  /*21e0*/  USHF.L.U32 UR4, UR22, 0x15, URZ ;  /* 0x0000001516047899 */ /* 0x000fe200080006ff */
[----:B------:R-:W-:Y:S01]  /*21f0*/  SHF.R.U32.HI R5, RZ, 0x1, R0 ;  /* 0x00000001ff057819 */ /* 0x000fe20000011600 */
[----:B------:R-:W-:Y:S01]  /*2200*/  USHF.L.U32 UR22, UR22, 0x4, URZ ;  /* 0x0000000416167899 */ /* 0x000fe200080006ff */
[----:B------:R-:W-:Y:S01]  /*2210*/  LOP3.LUT R2, R2, 0x1800, RZ, 0xc0, !PT ;  /* 0x0000180002027812 */ /* 0x000fe200078ec0ff */
[----:B------:R-:W-:Y:S01]  /*2220*/  ULOP3.LUT UR4, UR4, 0x600000, URZ, 0xc0, !UPT ;  /* 0x0060000004047892 */ /* 0x000fe2000f8ec0ff */
[----:B------:R-:W-:Y:S01]  /*2230*/  LOP3.LUT R4, R4, 0x20, RZ, 0xc0, !PT ;  /* 0x0000002004047812 */ /* 0x000fe200078ec0ff */
[----:B------:R-:W-:Y:S01]  /*2240*/  ULOP3.LUT UR22, UR22, 0x40, URZ, 0xc0, !UPT ;  /* 0x0000004016167892 */ /* 0x000fe2000f8ec0ff */
[----:B------:R-:W-:Y:S01]  /*2250*/  LOP3.LUT R2, R2, 0x70, R3, 0xf8, !PT ;  /* 0x0000007002027812 */ /* 0x000fe200078ef803 */
[----:B------:R-:W-:Y:S01]  /*2260*/  IMAD.SHL.U32 R0, R0, 0x80, RZ ;  /* 0x0000008000007824 */ /* 0x000fe200078e00ff */
[----:B------:R-:W-:Y:S01]  /*2270*/  LOP3.LUT R5, R4, 0x40, R5, 0xf8, !PT ;  /* 0x0000004004057812 */ /* 0x000fe200078ef805 */
[----:B------:R-:W-:Y:S01]  /*2280*/  UIADD3 UR4, UPT, UPT, UR22, UR4, UR23 ;  /* 0x0000000416047290 */ /* 0x000fe2000fffe017 */
[----:B------:R-:W-:-:S02]  /*2290*/  ELECT P0, URZ, PT ;  /* 0x0000000000ff782f */ /* 0x000fc40003800000 */
[----:B------:R-:W-:Y:S01]  /*22a0*/  LOP3.LUT R5, R2, R5, RZ, 0x3c, !PT ;  /* 0x0000000502057212 */ /* 0x000fe200078e3cff */
[----:B------:R-:W-:Y:S01]  /*22b0*/  UMOV UR9, UR15 ;  /* 0x0000000f00097c82 */ /* 0x000fe20008000000 */
[----:B------:R-:W-:Y:S01]  /*22c0*/  UMOV UR10, UR19 ;  /* 0x00000013000a7c82 */ /* 0x000fe20008000000 */
[----:B------:R-:W-:Y:S02]  /*22d0*/  ISETP.LT.U32.AND P0, PT, R36, 0x20, P0 ;  /* 0x000000202400780c */ /* 0x000fe40000701070 */
[----:B------:R-:W-:Y:S02]  /*22e0*/  LOP3.LUT R0, R5, 0x780, R0, 0xf8, !PT ;  /* 0x0000078005007812 */ /* 0x000fe400078ef800 */
[----:B------:R-:W-:Y:S01]  /*22f0*/  LDTM.16dp32bit_t0_t15.x32 R4, tmem[UR4] ;  /* 0x00000004000479ee */ /* 0x000fe20008a80000 */
[----:B------:R-:W3:Y:S01]  /*2300*/  LDTM.16dp32bit_t16_t31.x32 R4, tmem[UR4+0x20] ;  /* 0x00002004000479ee */ /* 0x000ee20008aa0000 */
[----:B------:R-:W-:Y:S01]  /*2310*/  NOP ;  /* 0x0000000000007918 */ /* 0x000fe20000000000 */
[----:B------:R-:W-:-:S06]  /*2320*/  LOP3.LUT R2, R0, 0x10, RZ, 0x3c, !PT ;  /* 0x0000001000027812 */ /* 0x000fcc00078e3cff */
[----:B---3--:R-:W-:Y:S01]  /*2330*/  VOTEU.ANY UP1, P0 ;  /* 0x0000000000ff7886 */ /* 0x008fe20000020100 */
[----:B------:R-:W-:Y:S01]  /*2340*/  VOTEU.ANY UP0, P0 ;  /* 0x0000000000ff7886 */ /* 0x000fe20000000100 */
[----:B------:R-:W-:Y:S02]  /*2350*/  F2FP.SATFINITE.E4M3.F32.PACK_AB_MERGE_C R6, R7, R6, RZ ;  /* 0x000000060706723e */ /* 0x000fe400048070ff */
[----:B------:R-:W-:Y:S02]  /*2360*/  F2FP.SATFINITE.E4M3.F32.PACK_AB_MERGE_C R10, R11, R10, RZ ;  /* 0x0000000a0b0a723e */ /* 0x000fe400048070ff */
[----:B------:R-:W-:Y:S02]  /*2370*/  F2FP.SATFINITE.E4M3.F32.PACK_AB_MERGE_C R14, R15, R14, RZ ;  /* 0x0000000e0f0e723e */ /* 0x000fe400048070ff */
[----:B------:R-:W-:Y:S02]  /*2380*/  F2FP.SATFINITE.E4M3.F32.PACK_AB_MERGE_C R7, R19, R18, RZ ;  /* 0x000000121307723e */ /* 0x000fe400048070ff */
[----:B------:R-:W-:-:S02]  /*2390*/  F2FP.SATFINITE.E4M3.F32.PACK_AB_MERGE_C R22, R23, R22, RZ ;  /* 0x000000161716723e */ /* 0x000fc400048070ff */
[----:B------:R-:W-:Y:S02]  /*23a0*/  F2FP.SATFINITE.E4M3.F32.PACK_AB_MERGE_C R26, R27, R26, RZ ;  /* 0x0000001a1b1a723e */ /* 0x000fe400048070ff */
[----:B------:R-:W-:Y:S02]  /*23b0*/  F2FP.SATFINITE.E4M3.F32.PACK_AB_MERGE_C R30, R31, R30, RZ ;  /* 0x0000001e1f1e723e */ /* 0x000fe400048070ff */
[----:B------:R-:W-:Y:S02]  /*23c0*/  F2FP.SATFINITE.E4M3.F32.PACK_AB_MERGE_C R34, R35, R34, RZ ;  /* 0x000000222322723e */ /* 0x000fe400048070ff */
[----:B------:R-:W-:Y:S02]  /*23d0*/  F2FP.SATFINITE.E4M3.F32.PACK_AB_MERGE_C R4, R5, R4, R6 ;  /* 0x000000040504723e */ /* 0x000fe40004807006 */
[----:B------:R-:W-:Y:S02]  /*23e0*/  F2FP.SATFINITE.E4M3.F32.PACK_AB_MERGE_C R5, R9, R8, R10 ;  /* 0x000000080905723e */ /* 0x000fe4000480700a */
[----:B------:R-:W-:-:S02]  /*23f0*/  F2FP.SATFINITE.E4M3.F32.PACK_AB_MERGE_C R6, R13, R12, R14 ;  /* 0x0000000c0d06723e */ /* 0x000fc4000480700e */
[----:B------:R-:W-:Y:S02]  /*2400*/  F2FP.SATFINITE.E4M3.F32.PACK_AB_MERGE_C R7, R17, R16, R7 ;  /* 0x000000101107723e */ /* 0x000fe40004807007 */
[----:B------:R-:W-:Y:S02]  /*2410*/  F2FP.SATFINITE.E4M3.F32.PACK_AB_MERGE_C R20, R21, R20, R22 ;  /* 0x000000141514723e */ /* 0x000fe40004807016 */
[----:B------:R-:W-:Y:S01]  /*2420*/  F2FP.SATFINITE.E4M3.F32.PACK_AB_MERGE_C R21, R25, R24, R26 ;  /* 0x000000181915723e */ /* 0x000fe2000480701a */
[----:B--2---:R2:W-:Y:S01]  /*2430*/  STS.128 [R0+UR8], R4 ;  /* 0x0000000400007988 */ /* 0x0045e20008000c08 */
[----:B------:R-:W-:Y:S02]  /*2440*/  F2FP.SATFINITE.E4M3.F32.PACK_AB_MERGE_C R22, R29, R28, R30 ;  /* 0x0000001c1d16723e */ /* 0x000fe4000480701e */
[----:B------:R-:W-:-:S05]  /*2450*/  F2FP.SATFINITE.E4M3.F32.PACK_AB_MERGE_C R23, R33, R32, R34 ;  /* 0x000000202117723e */ /* 0x000fca0004807022 */
[----:B------:R2:W-:Y:S01]  /*2460*/  STS.128 [R2+UR8], R20 ;  /* 0x0000001402007988 */ /* 0x0005e20008000c08 */
[----:B------:R3:W-:Y:S06]  /*2470*/  MEMBAR.ALL.CTA ;  /* 0x0000000000007992 */ /* 0x0007ec0000008000 */
[----:B---3--:R-:W3:Y:S02]  /*2480*/  FENCE.VIEW.ASYNC.S ;  /* 0x00000000000073c6 */ /* 0x008ee40000000000 */
[----:B---3--:R-:W-:Y:S06]  /*2490*/  BAR.SYNC.DEFER_BLOCKING 0x0 ;  /* 0x0000000000007b1d */ /* 0x008fec0000010000 */
[----:B------:R2:W-:Y:S01]  /*24a0*/  @UP1 UTMASTG.2D [UR8], [UR20] ;  /* 0x00000008140013b5 */ /* 0x0005e20008008000 */
[----:B------:R0:W-:Y:S01]  /*24b0*/  UTMACMDFLUSH ;  /* 0x00000000000079b7 */ /* 0x0001e20000000000 */
[----:B------:R-:W-:-:S04]  /*24c0*/  DEPBAR.LE SB0, 0x0 ;  /* 0x000080000000791a */ /* 0x000fc80000000000 */
[----:B------:R-:W-:Y:S08]  /*24d0*/  BAR.SYNC.DEFER_BLOCKING 0x0 ;  /* 0x0000000000007b1d */ /* 0x000ff00000010000 */
[----:B------:R-:W-:Y:S06]  /*24e0*/  BAR.SYNC.DEFER_BLOCKING 0x0 ;  /* 0x0000000000007b1d */ /* 0x000fec0000010000 */
[----:B--2---:R-:W-:Y:S05]  /*24f0*/  @P2 BRA `(.L_x_72) ;  /* 0x0000000000a02947 */ /* 0x004fea0003800000 */
[----:B------:R-:W2:Y:S01]  /*2500*/  S2UR UR5, SR_CgaCtaId ;  /* 0x00000000000579c3 */ /* 0x000ea20000008800 */
[----:B------:R-:W-:Y:S01]  /*2510*/  NOP ;  /* 0x0000000000007918 */ /* 0x000fe20000000000 */
[----:B------:R-:W-:Y:S01]  /*2520*/  UMOV UR4, 0x50 ;  /* 0x0000005000047882 */ /* 0x000fe20000000000 */
[----:B------:R-:W-:Y:S02]  /*2530*/  IMAD.U32 R0, RZ, RZ, UR23 ;  /* 0x00000017ff007e24 */ /* 0x000fe4000f8e00ff */
[----:B------:R-:W-:Y:S02]  /*2540*/  IMAD.MOV.U32 R3, RZ, RZ, 0xf ;  /* 0x0000000fff037424 */ /* 0x000fe400078e00ff */
[----:B------:R-:W-:Y:S01]  /*2550*/  IMAD.MOV.U32 R7, RZ, RZ, 0x1 ;  /* 0x00000001ff077424 */ /* 0x000fe200078e00ff */
[----:B------:R-:W-:-:S04]  /*2560*/  LOP3.LUT R0, R0, 0xffff, RZ, 0xc0, !PT ;  /* 0x0000ffff00007812 */ /* 0x000fc800078ec0ff */
[----:B------:R-:W-:-:S05]  /*2570*/  SHF.R.U32.HI R0, RZ, 0x5, R0 ;  /* 0x00000005ff007819 */ /* 0x000fca0000011600 */
[----:B------:R-:W-:Y:S01]  /*2580*/  VIADD R2, R0, 0x10 ;  /* 0x0000001000027836 */ /* 0x000fe20000000000 */
[----:B------:R-:W-:Y:S01]  /*2590*/  SHF.L.U32 R0, R3, R0, RZ ;  /* 0x0000000003007219 */ /* 0x000fe200000006ff */
[----:B--2---:R-:W-:-:S03]  /*25a0*/  ULEA UR6, UR5, UR4, 0x18 ;  /* 0x0000000405067291 */ /* 0x004fc6000f8ec0ff */
[----:B------:R-:W-:-:S04]  /*25b0*/  SHF.L.U32 R3, R7, R2, RZ ;  /* 0x0000000207037219 */ /* 0x000fc800000006ff */
[----:B------:R-:W-:Y:S02]  /*25c0*/  LOP3.LUT R0, R3, R0, RZ, 0xfc, !PT ;  /* 0x0000000003007212 */ /* 0x000fe400078efcff */
[----:B------:R-:W2:Y:S02]  /*25d0*/  LDS R5, [UR6] ;  /* 0x00000006ff057984 */ /* 0x000ea40008000800 */
[C---:B------:R-:W-:Y:S02]  /*25e0*/  LOP3.LUT R2, R0.reuse, 0xffff, RZ, 0xc0, !PT ;  /* 0x0000ffff00027812 */ /* 0x040fe400078ec0ff */
[----:B--2---:R-:W-:-:S04]  /*25f0*/  LOP3.LUT R3, R0, 0xffff, R5, 0x80, !PT ;  /* 0x0000ffff00037812 */ /* 0x004fc800078e8005 */
[----:B------:R-:W-:-:S13]  /*2600*/  ISETP.NE.AND P0, PT, R3, R2, PT ;  /* 0x000000020300720c */ /* 0x000fda0003f05270 */
[----:B------:R-:W-:Y:S05]  /*2610*/  @P0 BRA `(.L_x_73) ;  /* 0x0000000000500947 */ /* 0x000fea0003800000 */
[----:B------:R-:W-:Y:S02]  /*2620*/  SHF.R.U32.HI R5, RZ, 0x10, R5 ;  /* 0x00000010ff057819 */ /* 0x000fe40000011605 */
[----:B------:R-:W-:-:S04]  /*2630*/  SHF.R.U32.HI R2, RZ, 0x10, R0 ;  /* 0x00000010ff027819 */ /* 0x000fc80000011600 */
[----:B------:R-:W-:-:S04]  /*2640*/  LOP3.LUT R5, R5, R2, RZ, 0xc0, !PT ;  /* 0x0000000205057212 */ /* 0x000fc800078ec0ff */
[----:B------:R-:W-:-:S13]  /*2650*/  ISETP.NE.AND P0, PT, R5, R2, PT ;  /* 0x000000020500720c */ /* 0x000fda0003f05270 */
[----:B------:R-:W-:Y:S05]  /*2660*/  @P0 BRA `(.L_x_74) ;  /* 0x0000000000300947 */ /* 0x000fea0003800000 */
[----:B------:R-:W-:Y:S01]  /*2670*/  R2UR UR4, R0 ;  /* 0x00000000000472ca */ /* 0x000fe200000e0000 */
[----:B------:R-:W-:Y:S01]  /*2680*/  VOTEU.ANY UR5, UPT, PT ;  /* 0x0000000000057886 */ /* 0x000fe200038e0100 */
[----:B------:R-:W2:Y:S01]  /*2690*/  S2R R0, SR_LANEID ;  /* 0x0000000000007919 */ /* 0x000ea20000000000 */
[----:B------:R-:W-:-:S10]  /*26a0*/  UFLO.U32 UR5, UR5 ;  /* 0x00000005000572bd */ /* 0x000fd400080e0000 */
[----:B------:R-:W-:-:S06]  /*26b0*/  ULOP3.LUT UR4, URZ, UR4, URZ, 0x33, !UPT ;  /* 0x00000004ff047292 */ /* 0x000fcc000f8e33ff */
[----:B------:R-:W-:-:S04]  /*26c0*/  IMAD.U32 R2, RZ, RZ, UR4 ;  /* 0x00000004ff027e24 */ /* 0x000fc8000f8e00ff */
[----:B------:R-:W3:Y:S02]  /*26d0*/  REDUX UR7, R2 ;  /* 0x00000000020773c4 */ /* 0x000ee40000000000 */
[----:B------:R4:W-:Y:S01]  /*26e0*/  UTCATOMSWS.AND URZ, UR4 ;  /* 0x0000000400ff79e3 */ /* 0x0009e20008000000 */
[----:B--2---:R-:W-:Y:S01]  /*26f0*/  ISETP.EQ.U32.AND P0, PT, R0, UR5, PT ;  /* 0x0000000500007c0c */ /* 0x004fe2000bf02070 */
[----:B---3--:R-:W-:-:S12]  /*2700*/  IMAD.U32 R0, RZ, RZ, UR7 ;  /* 0x00000007ff007e24 */ /* 0x008fd8000f8e00ff */
[----:B------:R4:W-:Y:S01]  /*2710*/  @P0 ATOMS.AND RZ, [UR6], R0 ;  /* 0x00000000ffff098c */ /* 0x0009e2000a800006 */
[----:B------:R-:W-:Y:S05]  /*2720*/  BRA `(.L_x_72) ;  /* 0x0000000000147947 */ /* 0x000fea0003800000 */
.L_x_74:
[----:B------:R-:W-:-:S07]  /*2730*/  MOV R2, 0x2750 ;  /* 0x0000275000027802 */ /* 0x000fce0000000f00 */
[----:B-1----:R-:W-:Y:S05]  /*2740*/  CALL.REL.NOINC `($__internal_0_$__cuda_sm10x_tcgen05_guardrail_trap_col_being_dealloced_not_returned_by_alloc) ;  /* 0x0000000000447944 */ /* 0x002fea0003c00000 */
[----:B------:R-:W-:Y:S05]  /*2750*/  BRA `(.L_x_72) ;  /* 0x0000000000087947 */ /* 0x000fea0003800000 */
.L_x_73:
[----:B------:R-:W-:-:S07]  /*2760*/  MOV R2, 0x2780 ;  /* 0x0000278000027802 */ /* 0x000fce0000000f00 */
[----:B-1----:R-:W-:Y:S05]  /*2770*/  CALL.REL.NOINC `($__internal_2_$__cuda_sm10x_tcgen05_guardrail_trap_unallocated_columns_being_dealloced) ;  /* 0x0000000000507944 */ /* 0x002fea0003c00000 */
.L_x_72:
[----:B------:R-:W-:Y:S01]  /*2780*/  NOP ;  /* 0x0000000000007918 */ /* 0x000fe20000000000 */
[----:B----4-:R-:W-:Y:S05]  /*2790*/  EXIT ;  /* 0x000000000000794d */ /* 0x010fea0003800000 */
.L_x_59:
[----:B------:R-:W2:Y:S02]  /*27a0*/  SYNCS.PHASECHK.TRANS64.TRYWAIT P0, [UR8+0x4800], RZ ;  /* 0x004800ffff0075a7 */ /* 0x000ea40008001108 */
[----:B--2---:R-:W-:Y:S05]  /*27b0*/  @!P0 BRA `(.L_x_59) ;  /* 0xfffffffc00f88947 */ /* 0x004fea000383ffff */
[----:B------:R-:W-:Y:S05]  /*27c0*/  BRA `(.L_x_75) ;  /* 0xfffffff000d07947 */ /* 0x000fea000383ffff */
.L_x_61:
[----:B------:R-:W2:Y:S02]  /*27d0*/  SYNCS.PHASECHK.TRANS64.TRYWAIT P1, [UR8+0x4820], RZ ;  /* 0x004820ffff0075a7 */ /* 0x000ea40008021108 */
[----:B--2---:R-:W-:Y:S05]  /*27e0*/  @!P1 BRA `(.L_x_61) ;  /* 0xfffffffc00f89947 */ /* 0x004fea000383ffff */
[----:B------:R-:W-:Y:S05]  /*27f0*/  BRA `(.L_x_76) ;  /* 0xfffffff400207947 */ /* 0x000fea000383ffff */
.L_x_62:
[----:B------:R-:W3:Y:S02]  /*2800*/  SYNCS.PHASECHK.TRANS64.TRYWAIT P0, [UR9+0x4800], R2 ;  /* 0x00480002ff0075a7 */ /* 0x000ee40008001109 */
[----:B---3--:R-:W-:Y:S05]  /*2810*/  @!P0 BRA `(.L_x_62) ;  /* 0xfffffffc00f88947 */ /* 0x008fea000383ffff */
[----:B------:R-:W-:Y:S05]  /*2820*/  BRA `(.L_x_77) ;  /* 0xfffffff400a07947 */ /* 0x000fea000383ffff */
.L_x_64:
[----:B------:R-:W3:Y:S02]  /*2830*/  SYNCS.PHASECHK.TRANS64.TRYWAIT P0, [UR9+0x4820], R2 ;  /* 0x00482002ff0075a7 */ /* 0x000ee40008001109 */
[----:B---3--:R-:W-:Y:S05]  /*2840*/  @!P0 BRA `(.L_x_64) ;  /* 0xfffffffc00f88947 */ /* 0x008fea000383ffff */
[----:B------:R-:W-:Y:S05]  /*2850*/  BRA `(.L_x_78) ;  /* 0xfffffff400ec7947 */ /* 0x000fea000383ffff */
        .weak           $__internal_0_$__cuda_sm10x_tcgen05_guardrail_trap_col_being_dealloced_not_returned_by_alloc
        .type           $__internal_0_$__cuda_sm10x_tcgen05_guardrail_trap_col_being_dealloced_not_returned_by_alloc,@function
        .size           $__internal_0_$__cuda_sm10x_tcgen05_guardrail_trap_col_being_dealloced_not_returned_by_alloc,($__internal_1_$__cuda_sm10x_tcgen05_guardrail_trap_phase_invalid_during_alloc - $__internal_0_$__cuda_sm10x_tcgen05_guardrail_trap_col_being_dealloced_not_returned_by_alloc)
$__internal_0_$__cuda_sm10x_tcgen05_guardrail_trap_col_being_dealloced_not_returned_by_alloc:
[----:B------:R-:W-:Y:S05]  /*2860*/  BPT.TRAP 0x1 ;  /* 0x000000040000795c */ /* 0x000fea0000300000 */
[----:B------:R-:W-:-:S04]  /*2870*/  IMAD.MOV.U32 R3, RZ, RZ, 0x0 ;  /* 0x00000000ff037424 */ /* 0x000fc800078e00ff */
[----:B------:R-:W-:Y:S05]  /*2880*/  RET.REL.NODEC R2 `(gluon_tcgen05) ;  /* 0xffffffd402dc7950 */ /* 0x000fea0003c3ffff */
        .weak           $__internal_1_$__cuda_sm10x_tcgen05_guardrail_trap_phase_invalid_during_alloc
        .type           $__internal_1_$__cuda_sm10x_tcgen05_guardrail_trap_phase_invalid_during_alloc,@function
        .size           $__internal_1_$__cuda_sm10x_tcgen05_guardrail_trap_phase_invalid_during_alloc,($__internal_2_$__cuda_sm10x_tcgen05_guardrail_trap_unallocated_columns_being_dealloced - $__internal_1_$__cuda_sm10x_tcgen05_guardrail_trap_phase_invalid_during_alloc)
$__internal_1_$__cuda_sm10x_tcgen05_guardrail_trap_phase_invalid_during_alloc:
[----:B------:R-:W-:Y:S05]  /*2890*/  BPT.TRAP 0x1 ;  /* 0x000000040000795c */ /* 0x000fea0000300000 */
[----:B------:R-:W-:-:S04]  /*28a0*/  IMAD.MOV.U32 R3, RZ, RZ, 0x0 ;  /* 0x00000000ff037424 */ /* 0x000fc800078e00ff */
[----:B------:R-:W-:Y:S05]  /*28b0*/  RET.REL.NODEC R2 `(gluon_tcgen05) ;  /* 0xffffffd402d07950 */ /* 0x000fea0003c3ffff */
        .weak           $__internal_2_$__cuda_sm10x_tcgen05_guardrail_trap_unallocated_columns_being_dealloced
        .type           $__internal_2_$__cuda_sm10x_tcgen05_guardrail_trap_unallocated_columns_being_dealloced,@function
        .size           $__internal_2_$__cuda_sm10x_tcgen05_guardrail_trap_unallocated_columns_being_dealloced,(.L_x_82 - $__internal_2_$__cuda_sm10x_tcgen05_guardrail_trap_unallocated_columns_being_dealloced)
$__internal_2_$__cuda_sm10x_tcgen05_guardrail_trap_unallocated_columns_being_dealloced:
[----:B------:R-:W-:Y:S05]  /*28c0*/  BPT.TRAP 0x1 ;  /* 0x000000040000795c */ /* 0x000fea0000300000 */
[----:B------:R-:W-:-:S04]  /*28d0*/  IMAD.MOV.U32 R3, RZ, RZ, 0x0 ;  /* 0x00000000ff037424 */ /* 0x000fc800078e00ff */
[----:B------:R-:W-:Y:S05]  /*28e0*/  RET.REL.NODEC R2 `(gluon_tcgen05) ;  /* 0xffffffd402c47950 */ /* 0x000fea0003c3ffff */
.L_x_79:
[----:B------:R-:W-:-:S00]  /*28f0*/  BRA `(.L_x_79) ;  /* 0xfffffffc00fc7947 */ /* 0x000fc0000383ffff */
[----:B------:R-:W-:-:S00]  /*2900*/  NOP ;  /* 0x0000000000007918 */ /* 0x000fc00000000000 */
[----:B------:R-:W-:-:S00]  /*2910*/  NOP ;  /* 0x0000000000007918 */ /* 0x000fc00000000000 */
[----:B------:R-:W-:-:S00]  /*2920*/  NOP ;  /* 0x0000000000007918 */ /* 0x000fc00000000000 */
[----:B------:R-:W-:-:S00]  /*2930*/  NOP ;  /* 0x0000000000007918 */ /* 0x000fc00000000000 */
[----:B------:R-:W-:-:S00]  /*2940*/  NOP ;  /* 0x0000000000007918 */ /* 0x000fc00000000000 */
[----:B------:R-:W-:-:S00]  /*2950*/  NOP ;  /* 0x0000000000007918 */ /* 0x000fc00000000000 */
[----:B------:R-:W-:-:S00]  /*2960*/  NOP ;  /* 0x0000000000007918 */ /* 0x000fc00000000000 */
[----:B------:R-:W-:-:S00]  /*2970*/  NOP ;  /* 0x0000000000007918 */ /* 0x000fc00000000000 */
.L_x_82:


//--------------------- .nv.shared.gluon_tcgen05  --------------------------
	.section	.nv.shared.gluon_tcgen05,"aw",@nobits
	.sectionflags	@""
	.align	16
	.zero		1024


//--------------------- .nv.shared.reserved.0     --------------------------
	.section	.nv.shared.reserved.0,"aw",@nobits
	.align	8
	.weak		__nv_reservedSMEM_offset_0_alias
	.size		__nv_reservedSMEM_offset_0_alias, 0, 64
	.other		__nv_reservedSMEM_offset_0_alias,@"STO_CUDA_RESERVED_SHARED STV_DEFAULT"
__nv_reservedSMEM_offset_0_alias:
	.zero		0
.nv.shared.reserved.0:
	.zero		64
	.weak		__nv_reservedSMEM_allocation_phase
	.type		__nv_reservedSMEM_allocation_phase,@object
	.size		__nv_reservedSMEM_allocation_phase,(.L_0 - __nv_reservedSMEM_allocation_phase)
__nv_reservedSMEM_allocation_phase:
	.zero		1
.L_0:
	.zero		7
	.weak		__nv_reservedSMEM_devtool_atexit_pc
	.type		__nv_reservedSMEM_devtool_atexit_pc,@object
	.size		__nv_reservedSMEM_devtool_atexit_pc,(__nv_reservedSMEM_allocation_mask - __nv_reservedSMEM_devtool_atexit_pc)
__nv_reservedSMEM_devtool_atexit_pc:
	.zero		8
	.weak		__nv_reservedSMEM_allocation_mask
	.type		__nv_reservedSMEM_allocation_mask,@object
	.size		__nv_reservedSMEM_allocation_mask,(.L_2 - __nv_reservedSMEM_allocation_mask)
__nv_reservedSMEM_allocation_mask:
	.zero		4
.L_2:


//--------------------- .nv.constant0.gluon_tcgen05 --------------------------
	.section	.nv.constant0.gluon_tcgen05,"a",@progbits
	.sectionflags	@""
	.align	4
.nv.constant0.gluon_tcgen05:
	.zero		976


//--------------------- SYMBOLS --------------------------

	.type		.nv.reservedSmem.offset0,@object
	.size		.nv.reservedSmem.offset0,0x4
	.type		.nv.reservedSmem.cap,@object
	.size		.nv.reservedSmem.cap,0x4
